	.target	sm_90a

	.elftype	@"ET_EXEC"


//--------------------- .note.nv.tkinfo           --------------------------
	.section	.note.nv.tkinfo,"",@"SHT_NOTE"
	.sectionflags	@"SHF_NOTE_NV_TKINFO"
	.tkinfo
        /*0018*/ 	.word	0x00000002
        /*0030*/ 	.string	""
        /*0030*/ 	.string	"ptxas"
        /*0030*/ 	.string	"Cuda compilation tools, release 13.0, V13.0.88"
        /*0030*/ 	.string	"Build cuda_13.0.r13.0/compiler.36424714_0"
        /*0030*/ 	.string	"-arch sm_90a -m 64 "



//--------------------- .note.nv.cuinfo           --------------------------
	.section	.note.nv.cuinfo,"",@"SHT_NOTE"
	.sectionflags	@"SHF_NOTE_NV_CUINFO"
        /*0018*/ 	.short	0x0002
        /*001a*/ 	.short	0x005a
        /*001c*/ 	.short	0x0082
	.zero		2


//--------------------- .nv.info                  --------------------------
	.section	.nv.info,"",@"SHT_CUDA_INFO"
	.align	4


	//----- nvinfo : EIATTR_REGCOUNT
	.align		4
        /*0000*/ 	.byte	0x04, 0x2f
        /*0002*/ 	.short	(.L_15 - .L_14)
	.align		4
.L_14:
        /*0004*/ 	.word	index@(_ZN7cutlass13device_kernelINS_4gemm6kernel13GemmUniversalIN4cute5tupleIJiiiiEEENS1_10collective13CollectiveMmaINS1_34MainloopSm90TmaGmmaWarpSpecializedILi5ENS5_IJNS4_1CILi1EEESB_SB_EEENS1_35KernelTmaWarpSpecializedCooperativeEEENS5_IJNSA_ILi256EEENSA_ILi64EEESG_EEENS_6half_tENS5_IJlSB_lEEESI_SJ_NS4_8TiledMMAINS4_8MMA_AtomIJNS4_4SM904GMMA25MMA_64x64x16_F32F16F16_SSILNSN_5MajorE0ELSP_0ELNSN_7ScaleInE1ELSQ_1EEEEEENS4_6LayoutINS5_IJNSA_ILi2EEESB_SB_EEENS5_IJSB_NSA_ILi0EEESW_EEEEENS5_IJNS4_10UnderscoreESZ_SZ_EEEEENS4_13SM90_TMA_LOADENS4_14ComposedLayoutINS4_7SwizzleILi3ELi4ELi3EEENS4_18smem_ptr_flag_bitsILi16EEENST_INS5_IJNSA_ILi8EEESG_EEENS5_IJSG_SB_EEEEEEEvNS4_8identityES12_S1C_vS1D_EENS_8epilogue10collective6detail29Sm90TmaWarpSpecializedAdapterINS1G_15DefaultEpilogueISI_SJ_SJ_NS1F_6thread17LinearCombinationISI_Li1EffLNS1K_9ScaleType4KindE0ELNS_15FloatRoundStyleE2ESI_EENS1_15EpilogueDefaultEEEEEvvEEEEvNT_6ParamsE)
        /*0008*/ 	.word	0x000000a8


	//----- nvinfo : EIATTR_FRAME_SIZE
	.align		4
.L_15:
        /*000c*/ 	.byte	0x04, 0x11
        /*000e*/ 	.short	(.L_17 - .L_16)
	.align		4
.L_16:
        /*0010*/ 	.word	index@(_ZN7cutlass13device_kernelINS_4gemm6kernel13GemmUniversalIN4cute5tupleIJiiiiEEENS1_10collective13CollectiveMmaINS1_34MainloopSm90TmaGmmaWarpSpecializedILi5ENS5_IJNS4_1CILi1EEESB_SB_EEENS1_35KernelTmaWarpSpecializedCooperativeEEENS5_IJNSA_ILi256EEENSA_ILi64EEESG_EEENS_6half_tENS5_IJlSB_lEEESI_SJ_NS4_8TiledMMAINS4_8MMA_AtomIJNS4_4SM904GMMA25MMA_64x64x16_F32F16F16_SSILNSN_5MajorE0ELSP_0ELNSN_7ScaleInE1ELSQ_1EEEEEENS4_6LayoutINS5_IJNSA_ILi2EEESB_SB_EEENS5_IJSB_NSA_ILi0EEESW_EEEEENS5_IJNS4_10UnderscoreESZ_SZ_EEEEENS4_13SM90_TMA_LOADENS4_14ComposedLayoutINS4_7SwizzleILi3ELi4ELi3EEENS4_18smem_ptr_flag_bitsILi16EEENST_INS5_IJNSA_ILi8EEESG_EEENS5_IJSG_SB_EEEEEEEvNS4_8identityES12_S1C_vS1D_EENS_8epilogue10collective6detail29Sm90TmaWarpSpecializedAdapterINS1G_15DefaultEpilogueISI_SJ_SJ_NS1F_6thread17LinearCombinationISI_Li1EffLNS1K_9ScaleType4KindE0ELNS_15FloatRoundStyleE2ESI_EENS1_15EpilogueDefaultEEEEEvvEEEEvNT_6ParamsE)
        /*0014*/ 	.word	0x00000000


	//----- nvinfo : EIATTR_MIN_STACK_SIZE
	.align		4
.L_17:
        /*0018*/ 	.byte	0x04, 0x12
        /*001a*/ 	.short	(.L_19 - .L_18)
	.align		4
.L_18:
        /*001c*/ 	.word	index@(_ZN7cutlass13device_kernelINS_4gemm6kernel13GemmUniversalIN4cute5tupleIJiiiiEEENS1_10collective13CollectiveMmaINS1_34MainloopSm90TmaGmmaWarpSpecializedILi5ENS5_IJNS4_1CILi1EEESB_SB_EEENS1_35KernelTmaWarpSpecializedCooperativeEEENS5_IJNSA_ILi256EEENSA_ILi64EEESG_EEENS_6half_tENS5_IJlSB_lEEESI_SJ_NS4_8TiledMMAINS4_8MMA_AtomIJNS4_4SM904GMMA25MMA_64x64x16_F32F16F16_SSILNSN_5MajorE0ELSP_0ELNSN_7ScaleInE1ELSQ_1EEEEEENS4_6LayoutINS5_IJNSA_ILi2EEESB_SB_EEENS5_IJSB_NSA_ILi0EEESW_EEEEENS5_IJNS4_10UnderscoreESZ_SZ_EEEEENS4_13SM90_TMA_LOADENS4_14ComposedLayoutINS4_7SwizzleILi3ELi4ELi3EEENS4_18smem_ptr_flag_bitsILi16EEENST_INS5_IJNSA_ILi8EEESG_EEENS5_IJSG_SB_EEEEEEEvNS4_8identityES12_S1C_vS1D_EENS_8epilogue10collective6detail29Sm90TmaWarpSpecializedAdapterINS1G_15DefaultEpilogueISI_SJ_SJ_NS1F_6thread17LinearCombinationISI_Li1EffLNS1K_9ScaleType4KindE0ELNS_15FloatRoundStyleE2ESI_EENS1_15EpilogueDefaultEEEEEvvEEEEvNT_6ParamsE)
        /*0020*/ 	.word	0x00000000
.L_19:


//--------------------- .nv.compat                --------------------------
	.section	.nv.compat,"",@"SHT_CUDA_COMPAT_INFO"
	.align	4
        /*0000*/ 	.byte	0x02, 0x09, 0x01, 0x00, 0x02, 0x02, 0x04, 0x00, 0x02, 0x05, 0x05, 0x00, 0x03, 0x07, 0x01, 0x01
        /*0010*/ 	.byte	0x02, 0x03, 0x01, 0x00, 0x02, 0x06, 0x01, 0x00, 0x04, 0x0b, 0x08, 0x00, 0x00, 0x00, 0x00, 0x00
        /*0020*/ 	.byte	0x00, 0x00, 0x00, 0x00


//--------------------- .nv.info._ZN7cutlass13device_kernelINS_4gemm6kernel13GemmUniversalIN4cute5tupleIJiiiiEEENS1_10collective13CollectiveMmaINS1_34MainloopSm90TmaGmmaWarpSpecializedILi5ENS5_IJNS4_1CILi1EEESB_SB_EEENS1_35KernelTmaWarpSpecializedCooperativeEEENS5_IJNSA_ILi256EEENSA_ILi64EEESG_EEENS_6half_tENS5_IJlSB_lEEESI_SJ_NS4_8TiledMMAINS4_8MMA_AtomIJNS4_4SM904GMMA25MMA_64x64x16_F32F16F16_SSILNSN_5MajorE0ELSP_0ELNSN_7ScaleInE1ELSQ_1EEEEEENS4_6LayoutINS5_IJNSA_ILi2EEESB_SB_EEENS5_IJSB_NSA_ILi0EEESW_EEEEENS5_IJNS4_10UnderscoreESZ_SZ_EEEEENS4_13SM90_TMA_LOADENS4_14ComposedLayoutINS4_7SwizzleILi3ELi4ELi3EEENS4_18smem_ptr_flag_bitsILi16EEENST_INS5_IJNSA_ILi8EEESG_EEENS5_IJSG_SB_EEEEEEEvNS4_8identityES12_S1C_vS1D_EENS_8epilogue10collective6detail29Sm90TmaWarpSpecializedAdapterINS1G_15DefaultEpilogueISI_SJ_SJ_NS1F_6thread17LinearCombinationISI_Li1EffLNS1K_9ScaleType4KindE0ELNS_15FloatRoundStyleE2ESI_EENS1_15EpilogueDefaultEEEEEvvEEEEvNT_6ParamsE --------------------------
	.section	.nv.info._ZN7cutlass13device_kernelINS_4gemm6kernel13GemmUniversalIN4cute5tupleIJiiiiEEENS1_10collective13CollectiveMmaINS1_34MainloopSm90TmaGmmaWarpSpecializedILi5ENS5_IJNS4_1CILi1EEESB_SB_EEENS1_35KernelTmaWarpSpecializedCooperativeEEENS5_IJNSA_ILi256EEENSA_ILi64EEESG_EEENS_6half_tENS5_IJlSB_lEEESI_SJ_NS4_8TiledMMAINS4_8MMA_AtomIJNS4_4SM904GMMA25MMA_64x64x16_F32F16F16_SSILNSN_5MajorE0ELSP_0ELNSN_7ScaleInE1ELSQ_1EEEEEENS4_6LayoutINS5_IJNSA_ILi2EEESB_SB_EEENS5_IJSB_NSA_ILi0EEESW_EEEEENS5_IJNS4_10UnderscoreESZ_SZ_EEEEENS4_13SM90_TMA_LOADENS4_14ComposedLayoutINS4_7SwizzleILi3ELi4ELi3EEENS4_18smem_ptr_flag_bitsILi16EEENST_INS5_IJNSA_ILi8EEESG_EEENS5_IJSG_SB_EEEEEEEvNS4_8identityES12_S1C_vS1D_EENS_8epilogue10collective6detail29Sm90TmaWarpSpecializedAdapterINS1G_15DefaultEpilogueISI_SJ_SJ_NS1F_6thread17LinearCombinationISI_Li1EffLNS1K_9ScaleType4KindE0ELNS_15FloatRoundStyleE2ESI_EENS1_15EpilogueDefaultEEEEEvvEEEEvNT_6ParamsE,"",@"SHT_CUDA_INFO"
	.sectionflags	@""
	.align	4


	//----- nvinfo : EIATTR_CUDA_API_VERSION
	.align		4
        /*0000*/ 	.byte	0x04, 0x37
        /*0002*/ 	.short	(.L_21 - .L_20)
.L_20:
        /*0004*/ 	.word	0x00000082


	//----- nvinfo : EIATTR_KPARAM_INFO
	.align		4
.L_21:
        /*0008*/ 	.byte	0x04, 0x17
        /*000a*/ 	.short	(.L_23 - .L_22)
.L_22:
        /*000c*/ 	.word	0x00000000
        /*0010*/ 	.short	0x0000
        /*0012*/ 	.short	0x0070
        /*0014*/ 	.byte	0x00, 0xf0, 0x01, 0x10


	//----- nvinfo : EIATTR_SPARSE_MMA_MASK
	.align		4
.L_23:
        /*0018*/ 	.byte	0x03, 0x50
        /*001a*/ 	.short	0x0000


	//----- nvinfo : EIATTR_MAXREG_COUNT
	.align		4
        /*001c*/ 	.byte	0x03, 0x1b
        /*001e*/ 	.short	0x00a8


	//----- nvinfo : EIATTR_NUM_BARRIERS
	.align		4
        /*0020*/ 	.byte	0x02, 0x4c
        /*0022*/ 	.byte	0x01
	.zero		1


	//----- nvinfo : EIATTR_EXTERNS
	.align		4
        /*0024*/ 	.byte	0x04, 0x0f
        /*0026*/ 	.short	(.L_25 - .L_24)


	//   ....[0]....
	.align		4
.L_24:
        /*0028*/ 	.word	index@(__assertfail)


	//----- nvinfo : EIATTR_MERCURY_ISA_VERSION
	.align		4
.L_25:
        /*002c*/ 	.byte	0x03, 0x5f
        /*002e*/ 	.short	0x0101


	//----- nvinfo : EIATTR_INT_WARP_WIDE_INSTR_OFFSETS
	.align		4
        /*0030*/ 	.byte	0x04, 0x31
        /*0032*/ 	.short	(.L_27 - .L_26)


	//   ....[0]....
.L_26:
        /*0034*/ 	.word	0x000003a0


	//   ....[1]....
        /*0038*/ 	.word	0x000003b0


	//   ....[2]....
        /*003c*/ 	.word	0x000004f0


	//----- nvinfo : EIATTR_COOP_GROUP_MASK_REGIDS
	.align		4
.L_27:
        /*0040*/ 	.byte	0x04, 0x29
        /*0042*/ 	.short	(.L_29 - .L_28)


	//   ....[0]....
.L_28:
        /*0044*/ 	.word	0xffffffff


	//   ....[1]....
        /*0048*/ 	.word	0xffffffff


	//   ....[2]....
        /*004c*/ 	.word	0xffffffff


	//   ....[3]....
        /*0050*/ 	.word	0xffffffff


	//   ....[4]....
        /*0054*/ 	.word	0xffffffff


	//----- nvinfo : EIATTR_COOP_GROUP_INSTR_OFFSETS
	.align		4
.L_29:
        /*0058*/ 	.byte	0x04, 0x28
        /*005a*/ 	.short	(.L_31 - .L_30)


	//   ....[0]....
.L_30:
        /*005c*/ 	.word	0x00000060


	//   ....[1]....
        /*0060*/ 	.word	0x00000070


	//   ....[2]....
        /*0064*/ 	.word	0x00000130


	//   ....[3]....
        /*0068*/ 	.word	0x000002e0


	//   ....[4]....
        /*006c*/ 	.word	0x00000fa0


	//----- nvinfo : EIATTR_REG_RECONFIG
	.align		4
.L_31:
        /*0070*/ 	.byte	0x01, 0x54
	.zero		2


	//----- nvinfo : EIATTR_SYSCALL_OFFSETS
	.align		4
        /*0074*/ 	.byte	0x04, 0x46
        /*0076*/ 	.short	(.L_33 - .L_32)


	//   ....[0]....
.L_32:
        /*0078*/ 	.word	0x00001160


	//----- nvinfo : EIATTR_MBARRIER_INSTR_OFFSETS
	.align		4
.L_33:
        /*007c*/ 	.byte	0x04, 0x39
        /*007e*/ 	.short	(.L_35 - .L_34)


	//   ....[0]....
.L_34:
        /*0080*/ 	.word	0x00000230
        /*0084*/ 	.word	0x000000ff
        /*0088*/ 	.word	0x00000000
        /*008c*/ 	.short	0x0100
        /*008e*/ 	.byte	0x08
	.zero		1


	//   ....[1]....
        /*0090*/ 	.word	0x00000240
        /*0094*/ 	.word	0x000000ff
        /*0098*/ 	.word	0x00000028
        /*009c*/ 	.short	0x0100
        /*009e*/ 	.byte	0x08
	.zero		1


	//   ....[2]....
        /*00a0*/ 	.word	0x00000250
        /*00a4*/ 	.word	0x000000ff
        /*00a8*/ 	.word	0x00000008
        /*00ac*/ 	.short	0x0100
        /*00ae*/ 	.byte	0x08
	.zero		1


	//   ....[3]....
        /*00b0*/ 	.word	0x00000260
        /*00b4*/ 	.word	0x000000ff
        /*00b8*/ 	.word	0x00000030
        /*00bc*/ 	.short	0x0100
        /*00be*/ 	.byte	0x08
	.zero		1


	//   ....[4]....
        /*00c0*/ 	.word	0x00000270
        /*00c4*/ 	.word	0x000000ff
        /*00c8*/ 	.word	0x00000010
        /*00cc*/ 	.short	0x0100
        /*00ce*/ 	.byte	0x08
	.zero		1


	//   ....[5]....
        /*00d0*/ 	.word	0x00000280
        /*00d4*/ 	.word	0x000000ff
        /*00d8*/ 	.word	0x00000038
        /*00dc*/ 	.short	0x0100
        /*00de*/ 	.byte	0x08
	.zero		1


	//   ....[6]....
        /*00e0*/ 	.word	0x00000290
        /*00e4*/ 	.word	0x000000ff
        /*00e8*/ 	.word	0x00000018
        /*00ec*/ 	.short	0x0100
        /*00ee*/ 	.byte	0x08
	.zero		1


	//   ....[7]....
        /*00f0*/ 	.word	0x000002a0
        /*00f4*/ 	.word	0x000000ff
        /*00f8*/ 	.word	0x00000040
        /*00fc*/ 	.short	0x0100
        /*00fe*/ 	.byte	0x08
	.zero		1


	//   ....[8]....
        /*0100*/ 	.word	0x000002b0
        /*0104*/ 	.word	0x000000ff
        /*0108*/ 	.word	0x00000020
        /*010c*/ 	.short	0x0100
        /*010e*/ 	.byte	0x08
	.zero		1


	//   ....[9]....
        /*0110*/ 	.word	0x000002c0
        /*0114*/ 	.word	0x000000ff
        /*0118*/ 	.word	0x00000048
        /*011c*/ 	.short	0x0100
        /*011e*/ 	.byte	0x08
	.zero		1


	//   ....[10]....
        /*0120*/ 	.word	0x00000560
        /*0124*/ 	.word	0x000000ff
        /*0128*/ 	.word	0x00000060
        /*012c*/ 	.short	0x0100
        /*012e*/ 	.byte	0x06
	.zero		1


	//   ....[11]....
        /*0130*/ 	.word	0x000005c0
        /*0134*/ 	.word	0x000000ff
        /*0138*/ 	.word	0x00000068
        /*013c*/ 	.short	0x0100
        /*013e*/ 	.byte	0x06
	.zero		1


	//   ....[12]....
        /*0140*/ 	.word	0x000011e0
        /*0144*/ 	.word	0x00000003
        /*0148*/ 	.word	0x00000000
        /*014c*/ 	.short	0x010a
        /*014e*/ 	.byte	0x3f
	.zero		1


	//   ....[13]....
        /*0150*/ 	.word	0x00001220
        /*0154*/ 	.word	0x00000003
        /*0158*/ 	.word	0x00000000
        /*015c*/ 	.short	0x010a
        /*015e*/ 	.byte	0x3f
	.zero		1


	//   ....[14]....
        /*0160*/ 	.word	0x00001740
        /*0164*/ 	.word	0x000000ff
        /*0168*/ 	.word	0x00000000
        /*016c*/ 	.short	0x010a
        /*016e*/ 	.byte	0x08
	.zero		1


	//   ....[15]....
        /*0170*/ 	.word	0x00001780
        /*0174*/ 	.word	0x000000ff
        /*0178*/ 	.word	0x00000000
        /*017c*/ 	.short	0x010a
        /*017e*/ 	.byte	0x08
	.zero		1


	//   ....[16]....
        /*0180*/ 	.word	0x00001b60
        /*0184*/ 	.word	0x000000ff
        /*0188*/ 	.word	0x00000000
        /*018c*/ 	.short	0x0101
        /*018e*/ 	.byte	0x08
	.zero		1


	//   ....[17]....
        /*0190*/ 	.word	0x00001d60
        /*0194*/ 	.word	0x000000ff
        /*0198*/ 	.word	0x00000000
        /*019c*/ 	.short	0x0101
        /*019e*/ 	.byte	0x06
	.zero		1


	//   ....[18]....
        /*01a0*/ 	.word	0x00007e50
        /*01a4*/ 	.word	0x0000000e
        /*01a8*/ 	.word	0x00000028
        /*01ac*/ 	.short	0x010a
        /*01ae*/ 	.byte	0x3f
	.zero		1


	//   ....[19]....
        /*01b0*/ 	.word	0x000081d0
        /*01b4*/ 	.word	0x00000006
        /*01b8*/ 	.word	0x00000068
        /*01bc*/ 	.short	0x0101
        /*01be*/ 	.byte	0x3f
	.zero		1


	//   ....[20]....
        /*01c0*/ 	.word	0x00008900
        /*01c4*/ 	.word	0x00000007
        /*01c8*/ 	.word	0x00000000
        /*01cc*/ 	.short	0x010a
        /*01ce*/ 	.byte	0x3f
	.zero		1


	//   ....[21]....
        /*01d0*/ 	.word	0x00008980
        /*01d4*/ 	.word	0x00000009
        /*01d8*/ 	.word	0x00000000
        /*01dc*/ 	.short	0x010a
        /*01de*/ 	.byte	0x3f
	.zero		1


	//   ....[22]....
        /*01e0*/ 	.word	0x00008a10
        /*01e4*/ 	.word	0x00000006
        /*01e8*/ 	.word	0x00000000
        /*01ec*/ 	.short	0x010a
        /*01ee*/ 	.byte	0x3f
	.zero		1


	//   ....[23]....
        /*01f0*/ 	.word	0x00008aa0
        /*01f4*/ 	.word	0x00000009
        /*01f8*/ 	.word	0x00000000
        /*01fc*/ 	.short	0x010a
        /*01fe*/ 	.byte	0x3f
	.zero		1


	//   ....[24]....
        /*0200*/ 	.word	0x00008b30
        /*0204*/ 	.word	0x00000003
        /*0208*/ 	.word	0x00000000
        /*020c*/ 	.short	0x010a
        /*020e*/ 	.byte	0x3f
	.zero		1


	//   ....[25]....
        /*0210*/ 	.word	0x00008b90
        /*0214*/ 	.word	0x00000003
        /*0218*/ 	.word	0x00000000
        /*021c*/ 	.short	0x010a
        /*021e*/ 	.byte	0x3f
	.zero		1


	//   ....[26]....
        /*0220*/ 	.word	0x00008bf0
        /*0224*/ 	.word	0x00000004
        /*0228*/ 	.word	0x00000000
        /*022c*/ 	.short	0x010a
        /*022e*/ 	.byte	0x3f
	.zero		1


	//   ....[27]....
        /*0230*/ 	.word	0x00008cc0
        /*0234*/ 	.word	0x0000000e
        /*0238*/ 	.word	0x00000028
        /*023c*/ 	.short	0x010a
        /*023e*/ 	.byte	0x3f
	.zero		1


	//   ....[28]....
        /*0240*/ 	.word	0x00008d90
        /*0244*/ 	.word	0x00000007
        /*0248*/ 	.word	0x00000000
        /*024c*/ 	.short	0x010a
        /*024e*/ 	.byte	0x3f
	.zero		1


	//   ....[29]....
        /*0250*/ 	.word	0x00008de0
        /*0254*/ 	.word	0x00000009
        /*0258*/ 	.word	0x00000000
        /*025c*/ 	.short	0x010a
        /*025e*/ 	.byte	0x3f
	.zero		1


	//   ....[30]....
        /*0260*/ 	.word	0x00008e30
        /*0264*/ 	.word	0x00000006
        /*0268*/ 	.word	0x00000000
        /*026c*/ 	.short	0x010a
        /*026e*/ 	.byte	0x3f
	.zero		1


	//   ....[31]....
        /*0270*/ 	.word	0x00008e80
        /*0274*/ 	.word	0x00000009
        /*0278*/ 	.word	0x00000000
        /*027c*/ 	.short	0x010a
        /*027e*/ 	.byte	0x3f
	.zero		1


	//----- nvinfo : EIATTR_NUM_MBARRIERS
	.align		4
.L_35:
        /*0280*/ 	.byte	0x03, 0x38
        /*0282*/ 	.short	0x000c


	//----- nvinfo : EIATTR_EXIT_INSTR_OFFSETS
	.align		4
        /*0284*/ 	.byte	0x04, 0x1c
        /*0286*/ 	.short	(.L_37 - .L_36)


	//   ....[0]....
.L_36:
        /*0288*/ 	.word	0x00000610


	//   ....[1]....
        /*028c*/ 	.word	0x00000ed0


	//   ....[2]....
        /*0290*/ 	.word	0x000074c0


	//   ....[3]....
        /*0294*/ 	.word	0x00007af0


	//   ....[4]....
        /*0298*/ 	.word	0x00008b80


	//----- nvinfo : EIATTR_MAX_THREADS
	.align		4
.L_37:
        /*029c*/ 	.byte	0x04, 0x05
        /*029e*/ 	.short	(.L_39 - .L_38)
.L_38:
        /*02a0*/ 	.word	0x00000180
        /*02a4*/ 	.word	0x00000001
        /*02a8*/ 	.word	0x00000001


	//----- nvinfo : EIATTR_CRS_STACK_SIZE
	.align		4
.L_39:
        /*02ac*/ 	.byte	0x04, 0x1e
        /*02ae*/ 	.short	(.L_41 - .L_40)
.L_40:
        /*02b0*/ 	.word	0x00000000


	//----- nvinfo : EIATTR_CBANK_PARAM_SIZE
	.align		4
.L_41:
        /*02b4*/ 	.byte	0x03, 0x19
        /*02b6*/ 	.short	0x0470


	//----- nvinfo : EIATTR_PARAM_CBANK
	.align		4
        /*02b8*/ 	.byte	0x04, 0x0a
        /*02ba*/ 	.short	(.L_43 - .L_42)
	.align		4
.L_42:
        /*02bc*/ 	.word	index@(.nv.constant0._ZN7cutlass13device_kernelINS_4gemm6kernel13GemmUniversalIN4cute5tupleIJiiiiEEENS1_10collective13CollectiveMmaINS1_34MainloopSm90TmaGmmaWarpSpecializedILi5ENS5_IJNS4_1CILi1EEESB_SB_EEENS1_35KernelTmaWarpSpecializedCooperativeEEENS5_IJNSA_ILi256EEENSA_ILi64EEESG_EEENS_6half_tENS5_IJlSB_lEEESI_SJ_NS4_8TiledMMAINS4_8MMA_AtomIJNS4_4SM904GMMA25MMA_64x64x16_F32F16F16_SSILNSN_5MajorE0ELSP_0ELNSN_7ScaleInE1ELSQ_1EEEEEENS4_6LayoutINS5_IJNSA_ILi2EEESB_SB_EEENS5_IJSB_NSA_ILi0EEESW_EEEEENS5_IJNS4_10UnderscoreESZ_SZ_EEEEENS4_13SM90_TMA_LOADENS4_14ComposedLayoutINS4_7SwizzleILi3ELi4ELi3EEENS4_18smem_ptr_flag_bitsILi16EEENST_INS5_IJNSA_ILi8EEESG_EEENS5_IJSG_SB_EEEEEEEvNS4_8identityES12_S1C_vS1D_EENS_8epilogue10collective6detail29Sm90TmaWarpSpecializedAdapterINS1G_15DefaultEpilogueISI_SJ_SJ_NS1F_6thread17LinearCombinationISI_Li1EffLNS1K_9ScaleType4KindE0ELNS_15FloatRoundStyleE2ESI_EENS1_15EpilogueDefaultEEEEEvvEEEEvNT_6ParamsE)
        /*02c0*/ 	.short	0x0210
        /*02c2*/ 	.short	0x0470


	//----- nvinfo : EIATTR_SW_WAR
	.align		4
.L_43:
        /*02c4*/ 	.byte	0x04, 0x36
        /*02c6*/ 	.short	(.L_45 - .L_44)
.L_44:
        /*02c8*/ 	.word	0x00000008
.L_45:


//--------------------- .nv.callgraph             --------------------------
	.section	.nv.callgraph,"",@"SHT_CUDA_CALLGRAPH"
	.align	4
	.sectionentsize	8
	.align		4
        /*0000*/ 	.word	0x00000000
	.align		4
        /*0004*/ 	.word	0xffffffff
	.align		4
        /*0008*/ 	.word	index@(_ZN7cutlass13device_kernelINS_4gemm6kernel13GemmUniversalIN4cute5tupleIJiiiiEEENS1_10collective13CollectiveMmaINS1_34MainloopSm90TmaGmmaWarpSpecializedILi5ENS5_IJNS4_1CILi1EEESB_SB_EEENS1_35KernelTmaWarpSpecializedCooperativeEEENS5_IJNSA_ILi256EEENSA_ILi64EEESG_EEENS_6half_tENS5_IJlSB_lEEESI_SJ_NS4_8TiledMMAINS4_8MMA_AtomIJNS4_4SM904GMMA25MMA_64x64x16_F32F16F16_SSILNSN_5MajorE0ELSP_0ELNSN_7ScaleInE1ELSQ_1EEEEEENS4_6LayoutINS5_IJNSA_ILi2EEESB_SB_EEENS5_IJSB_NSA_ILi0EEESW_EEEEENS5_IJNS4_10UnderscoreESZ_SZ_EEEEENS4_13SM90_TMA_LOADENS4_14ComposedLayoutINS4_7SwizzleILi3ELi4ELi3EEENS4_18smem_ptr_flag_bitsILi16EEENST_INS5_IJNSA_ILi8EEESG_EEENS5_IJSG_SB_EEEEEEEvNS4_8identityES12_S1C_vS1D_EENS_8epilogue10collective6detail29Sm90TmaWarpSpecializedAdapterINS1G_15DefaultEpilogueISI_SJ_SJ_NS1F_6thread17LinearCombinationISI_Li1EffLNS1K_9ScaleType4KindE0ELNS_15FloatRoundStyleE2ESI_EENS1_15EpilogueDefaultEEEEEvvEEEEvNT_6ParamsE)
	.align		4
        /*000c*/ 	.word	index@(__assertfail)
	.align		4
        /*0010*/ 	.word	0x00000000
	.align		4
        /*0014*/ 	.word	0xfffffffe
	.align		4
        /*0018*/ 	.word	0x00000000
	.align		4
        /*001c*/ 	.word	0xfffffffd
	.align		4
        /*0020*/ 	.word	0x00000000
	.align		4
        /*0024*/ 	.word	0xfffffffc


//--------------------- .nv.constant4             --------------------------
	.section	.nv.constant4,"a",@progbits
	.align	8
	.align		8
.nv.constant4:
        /*0000*/ 	.dword	__assertfail
	.align		8
        /*0008*/ 	.dword	__unnamed_1
	.align		8
        /*0010*/ 	.dword	_ZN39_INTERNAL_540cfc31_4_k_cu_2575bb81_32434cuda3std3__45__cpo5beginE
	.align		8
        /*0018*/ 	.dword	_ZN39_INTERNAL_540cfc31_4_k_cu_2575bb81_32434cuda3std3__45__cpo3endE
	.align		8
        /*0020*/ 	.dword	_ZN39_INTERNAL_540cfc31_4_k_cu_2575bb81_32434cuda3std3__45__cpo6cbeginE
	.align		8
        /*0028*/ 	.dword	_ZN39_INTERNAL_540cfc31_4_k_cu_2575bb81_32434cuda3std3__45__cpo4cendE
	.align		8
        /*0030*/ 	.dword	_ZN39_INTERNAL_540cfc31_4_k_cu_2575bb81_32434cuda3std3__441_GLOBAL__N__540cfc31_4_k_cu_2575bb81_32436ignoreE
	.align		8
        /*0038*/ 	.dword	_ZN39_INTERNAL_540cfc31_4_k_cu_2575bb81_32434cuda3std3__419piecewise_constructE
	.align		8
        /*0040*/ 	.dword	_ZN39_INTERNAL_540cfc31_4_k_cu_2575bb81_32434cuda3std3__48in_placeE
	.align		8
        /*0048*/ 	.dword	_ZN39_INTERNAL_540cfc31_4_k_cu_2575bb81_32434cuda3std6ranges3__45__cpo4swapE
	.align		8
        /*0050*/ 	.dword	_ZN39_INTERNAL_540cfc31_4_k_cu_2575bb81_32434cuda3std6ranges3__45__cpo9iter_moveE
	.align		8
        /*0058*/ 	.dword	_ZN39_INTERNAL_540cfc31_4_k_cu_2575bb81_32434cute7productE
	.align		8
        /*0060*/ 	.dword	_ZN39_INTERNAL_540cfc31_4_k_cu_2575bb81_32434cute1_E
	.align		8
        /*0068*/ 	.dword	$str$22
	.align		8
        /*0070*/ 	.dword	$str$23


//--------------------- .text._ZN7cutlass13device_kernelINS_4gemm6kernel13GemmUniversalIN4cute5tupleIJiiiiEEENS1_10collective13CollectiveMmaINS1_34MainloopSm90TmaGmmaWarpSpecializedILi5ENS5_IJNS4_1CILi1EEESB_SB_EEENS1_35KernelTmaWarpSpecializedCooperativeEEENS5_IJNSA_ILi256EEENSA_ILi64EEESG_EEENS_6half_tENS5_IJlSB_lEEESI_SJ_NS4_8TiledMMAINS4_8MMA_AtomIJNS4_4SM904GMMA25MMA_64x64x16_F32F16F16_SSILNSN_5MajorE0ELSP_0ELNSN_7ScaleInE1ELSQ_1EEEEEENS4_6LayoutINS5_IJNSA_ILi2EEESB_SB_EEENS5_IJSB_NSA_ILi0EEESW_EEEEENS5_IJNS4_10UnderscoreESZ_SZ_EEEEENS4_13SM90_TMA_LOADENS4_14ComposedLayoutINS4_7SwizzleILi3ELi4ELi3EEENS4_18smem_ptr_flag_bitsILi16EEENST_INS5_IJNSA_ILi8EEESG_EEENS5_IJSG_SB_EEEEEEEvNS4_8identityES12_S1C_vS1D_EENS_8epilogue10collective6detail29Sm90TmaWarpSpecializedAdapterINS1G_15DefaultEpilogueISI_SJ_SJ_NS1F_6thread17LinearCombinationISI_Li1EffLNS1K_9ScaleType4KindE0ELNS_15FloatRoundStyleE2ESI_EENS1_15EpilogueDefaultEEEEEvvEEEEvNT_6ParamsE --------------------------
	.section	.text._ZN7cutlass13device_kernelINS_4gemm6kernel13GemmUniversalIN4cute5tupleIJiiiiEEENS1_10collective13CollectiveMmaINS1_34MainloopSm90TmaGmmaWarpSpecializedILi5ENS5_IJNS4_1CILi1EEESB_SB_EEENS1_35KernelTmaWarpSpecializedCooperativeEEENS5_IJNSA_ILi256EEENSA_ILi64EEESG_EEENS_6half_tENS5_IJlSB_lEEESI_SJ_NS4_8TiledMMAINS4_8MMA_AtomIJNS4_4SM904GMMA25MMA_64x64x16_F32F16F16_SSILNSN_5MajorE0ELSP_0ELNSN_7ScaleInE1ELSQ_1EEEEEENS4_6LayoutINS5_IJNSA_ILi2EEESB_SB_EEENS5_IJSB_NSA_ILi0EEESW_EEEEENS5_IJNS4_10UnderscoreESZ_SZ_EEEEENS4_13SM90_TMA_LOADENS4_14ComposedLayoutINS4_7SwizzleILi3ELi4ELi3EEENS4_18smem_ptr_flag_bitsILi16EEENST_INS5_IJNSA_ILi8EEESG_EEENS5_IJSG_SB_EEEEEEEvNS4_8identityES12_S1C_vS1D_EENS_8epilogue10collective6detail29Sm90TmaWarpSpecializedAdapterINS1G_15DefaultEpilogueISI_SJ_SJ_NS1F_6thread17LinearCombinationISI_Li1EffLNS1K_9ScaleType4KindE0ELNS_15FloatRoundStyleE2ESI_EENS1_15EpilogueDefaultEEEEEvvEEEEvNT_6ParamsE,"ax",@progbits
	.align	128
.text._ZN7cutlass13device_kernelINS_4gemm6kernel13GemmUniversalIN4cute5tupleIJiiiiEEENS1_10collective13CollectiveMmaINS1_34MainloopSm90TmaGmmaWarpSpecializedILi5ENS5_IJNS4_1CILi1EEESB_SB_EEENS1_35KernelTmaWarpSpecializedCooperativeEEENS5_IJNSA_ILi256EEENSA_ILi64EEESG_EEENS_6half_tENS5_IJlSB_lEEESI_SJ_NS4_8TiledMMAINS4_8MMA_AtomIJNS4_4SM904GMMA25MMA_64x64x16_F32F16F16_SSILNSN_5MajorE0ELSP_0ELNSN_7ScaleInE1ELSQ_1EEEEEENS4_6LayoutINS5_IJNSA_ILi2EEESB_SB_EEENS5_IJSB_NSA_ILi0EEESW_EEEEENS5_IJNS4_10UnderscoreESZ_SZ_EEEEENS4_13SM90_TMA_LOADENS4_14ComposedLayoutINS4_7SwizzleILi3ELi4ELi3EEENS4_18smem_ptr_flag_bitsILi16EEENST_INS5_IJNSA_ILi8EEESG_EEENS5_IJSG_SB_EEEEEEEvNS4_8identityES12_S1C_vS1D_EENS_8epilogue10collective6detail29Sm90TmaWarpSpecializedAdapterINS1G_15DefaultEpilogueISI_SJ_SJ_NS1F_6thread17LinearCombinationISI_Li1EffLNS1K_9ScaleType4KindE0ELNS_15FloatRoundStyleE2ESI_EENS1_15EpilogueDefaultEEEEEvvEEEEvNT_6ParamsE:
        .type           _ZN7cutlass13device_kernelINS_4gemm6kernel13GemmUniversalIN4cute5tupleIJiiiiEEENS1_10collective13CollectiveMmaINS1_34MainloopSm90TmaGmmaWarpSpecializedILi5ENS5_IJNS4_1CILi1EEESB_SB_EEENS1_35KernelTmaWarpSpecializedCooperativeEEENS5_IJNSA_ILi256EEENSA_ILi64EEESG_EEENS_6half_tENS5_IJlSB_lEEESI_SJ_NS4_8TiledMMAINS4_8MMA_AtomIJNS4_4SM904GMMA25MMA_64x64x16_F32F16F16_SSILNSN_5MajorE0ELSP_0ELNSN_7ScaleInE1ELSQ_1EEEEEENS4_6LayoutINS5_IJNSA_ILi2EEESB_SB_EEENS5_IJSB_NSA_ILi0EEESW_EEEEENS5_IJNS4_10UnderscoreESZ_SZ_EEEEENS4_13SM90_TMA_LOADENS4_14ComposedLayoutINS4_7SwizzleILi3ELi4ELi3EEENS4_18smem_ptr_flag_bitsILi16EEENST_INS5_IJNSA_ILi8EEESG_EEENS5_IJSG_SB_EEEEEEEvNS4_8identityES12_S1C_vS1D_EENS_8epilogue10collective6detail29Sm90TmaWarpSpecializedAdapterINS1G_15DefaultEpilogueISI_SJ_SJ_NS1F_6thread17LinearCombinationISI_Li1EffLNS1K_9ScaleType4KindE0ELNS_15FloatRoundStyleE2ESI_EENS1_15EpilogueDefaultEEEEEvvEEEEvNT_6ParamsE,@function
        .size           _ZN7cutlass13device_kernelINS_4gemm6kernel13GemmUniversalIN4cute5tupleIJiiiiEEENS1_10collective13CollectiveMmaINS1_34MainloopSm90TmaGmmaWarpSpecializedILi5ENS5_IJNS4_1CILi1EEESB_SB_EEENS1_35KernelTmaWarpSpecializedCooperativeEEENS5_IJNSA_ILi256EEENSA_ILi64EEESG_EEENS_6half_tENS5_IJlSB_lEEESI_SJ_NS4_8TiledMMAINS4_8MMA_AtomIJNS4_4SM904GMMA25MMA_64x64x16_F32F16F16_SSILNSN_5MajorE0ELSP_0ELNSN_7ScaleInE1ELSQ_1EEEEEENS4_6LayoutINS5_IJNSA_ILi2EEESB_SB_EEENS5_IJSB_NSA_ILi0EEESW_EEEEENS5_IJNS4_10UnderscoreESZ_SZ_EEEEENS4_13SM90_TMA_LOADENS4_14ComposedLayoutINS4_7SwizzleILi3ELi4ELi3EEENS4_18smem_ptr_flag_bitsILi16EEENST_INS5_IJNSA_ILi8EEESG_EEENS5_IJSG_SB_EEEEEEEvNS4_8identityES12_S1C_vS1D_EENS_8epilogue10collective6detail29Sm90TmaWarpSpecializedAdapterINS1G_15DefaultEpilogueISI_SJ_SJ_NS1F_6thread17LinearCombinationISI_Li1EffLNS1K_9ScaleType4KindE0ELNS_15FloatRoundStyleE2ESI_EENS1_15EpilogueDefaultEEEEEvvEEEEvNT_6ParamsE,(.L_x_194 - _ZN7cutlass13device_kernelINS_4gemm6kernel13GemmUniversalIN4cute5tupleIJiiiiEEENS1_10collective13CollectiveMmaINS1_34MainloopSm90TmaGmmaWarpSpecializedILi5ENS5_IJNS4_1CILi1EEESB_SB_EEENS1_35KernelTmaWarpSpecializedCooperativeEEENS5_IJNSA_ILi256EEENSA_ILi64EEESG_EEENS_6half_tENS5_IJlSB_lEEESI_SJ_NS4_8TiledMMAINS4_8MMA_AtomIJNS4_4SM904GMMA25MMA_64x64x16_F32F16F16_SSILNSN_5MajorE0ELSP_0ELNSN_7ScaleInE1ELSQ_1EEEEEENS4_6LayoutINS5_IJNSA_ILi2EEESB_SB_EEENS5_IJSB_NSA_ILi0EEESW_EEEEENS5_IJNS4_10UnderscoreESZ_SZ_EEEEENS4_13SM90_TMA_LOADENS4_14ComposedLayoutINS4_7SwizzleILi3ELi4ELi3EEENS4_18smem_ptr_flag_bitsILi16EEENST_INS5_IJNSA_ILi8EEESG_EEENS5_IJSG_SB_EEEEEEEvNS4_8identityES12_S1C_vS1D_EENS_8epilogue10collective6detail29Sm90TmaWarpSpecializedAdapterINS1G_15DefaultEpilogueISI_SJ_SJ_NS1F_6thread17LinearCombinationISI_Li1EffLNS1K_9ScaleType4KindE0ELNS_15FloatRoundStyleE2ESI_EENS1_15EpilogueDefaultEEEEEvvEEEEvNT_6ParamsE)
        .other          _ZN7cutlass13device_kernelINS_4gemm6kernel13GemmUniversalIN4cute5tupleIJiiiiEEENS1_10collective13CollectiveMmaINS1_34MainloopSm90TmaGmmaWarpSpecializedILi5ENS5_IJNS4_1CILi1EEESB_SB_EEENS1_35KernelTmaWarpSpecializedCooperativeEEENS5_IJNSA_ILi256EEENSA_ILi64EEESG_EEENS_6half_tENS5_IJlSB_lEEESI_SJ_NS4_8TiledMMAINS4_8MMA_AtomIJNS4_4SM904GMMA25MMA_64x64x16_F32F16F16_SSILNSN_5MajorE0ELSP_0ELNSN_7ScaleInE1ELSQ_1EEEEEENS4_6LayoutINS5_IJNSA_ILi2EEESB_SB_EEENS5_IJSB_NSA_ILi0EEESW_EEEEENS5_IJNS4_10UnderscoreESZ_SZ_EEEEENS4_13SM90_TMA_LOADENS4_14ComposedLayoutINS4_7SwizzleILi3ELi4ELi3EEENS4_18smem_ptr_flag_bitsILi16EEENST_INS5_IJNSA_ILi8EEESG_EEENS5_IJSG_SB_EEEEEEEvNS4_8identityES12_S1C_vS1D_EENS_8epilogue10collective6detail29Sm90TmaWarpSpecializedAdapterINS1G_15DefaultEpilogueISI_SJ_SJ_NS1F_6thread17LinearCombinationISI_Li1EffLNS1K_9ScaleType4KindE0ELNS_15FloatRoundStyleE2ESI_EENS1_15EpilogueDefaultEEEEEvvEEEEvNT_6ParamsE,@"STO_CUDA_ENTRY STV_DEFAULT"
_ZN7cutlass13device_kernelINS_4gemm6kernel13GemmUniversalIN4cute5tupleIJiiiiEEENS1_10collective13CollectiveMmaINS1_34MainloopSm90TmaGmmaWarpSpecializedILi5ENS5_IJNS4_1CILi1EEESB_SB_EEENS1_35KernelTmaWarpSpecializedCooperativeEEENS5_IJNSA_ILi256EEENSA_ILi64EEESG_EEENS_6half_tENS5_IJlSB_lEEESI_SJ_NS4_8TiledMMAINS4_8MMA_AtomIJNS4_4SM904GMMA25MMA_64x64x16_F32F16F16_SSILNSN_5MajorE0ELSP_0ELNSN_7ScaleInE1ELSQ_1EEEEEENS4_6LayoutINS5_IJNSA_ILi2EEESB_SB_EEENS5_IJSB_NSA_ILi0EEESW_EEEEENS5_IJNS4_10UnderscoreESZ_SZ_EEEEENS4_13SM90_TMA_LOADENS4_14ComposedLayoutINS4_7SwizzleILi3ELi4ELi3EEENS4_18smem_ptr_flag_bitsILi16EEENST_INS5_IJNSA_ILi8EEESG_EEENS5_IJSG_SB_EEEEEEEvNS4_8identityES12_S1C_vS1D_EENS_8epilogue10collective6detail29Sm90TmaWarpSpecializedAdapterINS1G_15DefaultEpilogueISI_SJ_SJ_NS1F_6thread17LinearCombinationISI_Li1EffLNS1K_9ScaleType4KindE0ELNS_15FloatRoundStyleE2ESI_EENS1_15EpilogueDefaultEEEEEvvEEEEvNT_6ParamsE:
[----:B------:R-:W0:Y:S01]  /*0000*/  LDC R1, c[0x0][0x28] ;  /* 0x00000a00ff017b82 */ /* 0x000e220000000800 */
[----:B------:R-:W1:Y:S01]  /*0010*/  S2R R18, SR_TID.X ;  /* 0x0000000000127919 */ /* 0x000e620000002100 */
[----:B------:R-:W-:Y:S01]  /*0020*/  ELECT P0, URZ, PT ;  /* 0x00000000003f782f */ /* 0x000fe20003800000 */
[----:B------:R-:W-:Y:S01]  /*0030*/  BSSY B0, `(.L_x_0) ;  /* 0x000000f000007945 */ /* 0x000fe20003800000 */
[--C-:B-1----:R-:W-:Y:S02]  /*0040*/  SHF.R.U32.HI R0, RZ, 0x5, R18.reuse ;  /* 0x00000005ff007819 */ /* 0x102fe40000011612 */
[----:B------:R-:W-:-:S03]  /*0050*/  SHF.R.U32.HI R22, RZ, 0x7, R18 ;  /* 0x00000007ff167819 */ /* 0x000fc60000011612 */
[----:B------:R-:W1:Y:S04]  /*0060*/  SHFL.IDX PT, R5, R0, RZ, 0x1f ;  /* 0x00001fff00057589 */ /* 0x000e6800000e0000 */
[----:B------:R2:W3:Y:S01]  /*0070*/  SHFL.IDX PT, R8, R22, RZ, 0x1f ;  /* 0x00001fff16087589 */ /* 0x0004e200000e0000 */
[----:B-1----:R-:W-:-:S13]  /*0080*/  ISETP.NE.OR P0, PT, R5, RZ, !P0 ;  /* 0x000000ff0500720c */ /* 0x002fda0004705670 */
[----:B0-23--:R-:W-:Y:S05]  /*0090*/  @P0 BRA `(.L_x_1) ;  /* 0x0000000000200947 */ /* 0x00dfea0003800000 */
[----:B------:R-:W-:Y:S02]  /*00a0*/  ULDC.64 UR4, c[0x0][0x198] ;  /* 0x0000660000047ab9 */ /* 0x000fe40000000a00 */
[----:B------:R-:W-:Y:S02]  /*00b0*/  UIADD3 UR6, UP0, UR4, 0xf0, URZ ;  /* 0x000000f004067890 */ /* 0x000fe4000ff1e03f */
[----:B------:R-:W-:Y:S02]  /*00c0*/  UIADD3 UR4, UP1, UR4, 0x1f0, URZ ;  /* 0x000001f004047890 */ /* 0x000fe4000ff3e03f */
[----:B------:R-:W-:Y:S02]  /*00d0*/  UIADD3.X UR7, URZ, UR5, URZ, UP0, !UPT ;  /* 0x000000053f077290 */ /* 0x000fe400087fe43f */
[----:B------:R-:W-:-:S07]  /*00e0*/  UIADD3.X UR5, URZ, UR5, URZ, UP1, !UPT ;  /* 0x000000053f057290 */ /* 0x000fce0008ffe43f */
[----:B------:R0:W-:Y:S02]  /*00f0*/  UTMACCTL.PF [UR6] ;  /* 0x00000000060079b9 */ /* 0x0001e40008040000 */
[----:B------:R0:W-:Y:S02]  /*0100*/  UTMACCTL.PF [UR4] ;  /* 0x00000000040079b9 */ /* 0x0001e40008040000 */
[----:B0-----:R-:W-:Y:S01]  /*0110*/  NOP ;  /* 0x0000000000007918 */ /* 0x001fe20000000000 */
.L_x_1:
[----:B------:R-:W-:Y:S05]  /*0120*/  BSYNC B0 ;  /* 0x0000000000007941 */ /* 0x000fea0003800000 */
.L_x_0:
[----:B------:R-:W0:Y:S02]  /*0130*/  SHFL.IDX PT, R2, R0, RZ, 0x1f ;  /* 0x00001fff00027589 */ /* 0x000e2400000e0000 */
[----:B0-----:R-:W-:-:S13]  /*0140*/  ISETP.NE.AND P0, PT, R2, RZ, PT ;  /* 0x000000ff0200720c */ /* 0x001fda0003f05270 */
[----:B------:R-:W-:Y:S05]  /*0150*/  @P0 BRA `(.L_x_2) ;  /* 0x0000000000600947 */ /* 0x000fea0003800000 */
[----:B------:R-:W0:Y:S01]  /*0160*/  S2UR UR8, SR_CgaCtaId ;  /* 0x00000000000879c3 */ /* 0x000e220000008800 */
[----:B------:R-:W-:Y:S01]  /*0170*/  UMOV UR4, 0x400 ;  /* 0x0000040000047882 */ /* 0x000fe20000000000 */
[----:B------:R-:W-:Y:S01]  /*0180*/  UMOV UR5, 0x1 ;  /* 0x0000000100057882 */ /* 0x000fe20000000000 */
[----:B------:R-:W-:Y:S01]  /*0190*/  UMOV UR6, 0x100 ;  /* 0x0000010000067882 */ /* 0x000fe20000000000 */
[----:B------:R-:W-:Y:S01]  /*01a0*/  ELECT P0, URZ, PT ;  /* 0x00000000003f782f */ /* 0x000fe20003800000 */
[----:B------:R-:W-:-:S04]  /*01b0*/  UIADD3 UR6, -UR6, 0x100000, URZ ;  /* 0x0010000006067890 */ /* 0x000fc8000fffe13f */
[----:B------:R-:W-:Y:S02]  /*01c0*/  USHF.L.U32 UR7, UR6, 0xb, URZ ;  /* 0x0000000b06077899 */ /* 0x000fe4000800063f */
[----:B------:R-:W-:Y:S02]  /*01d0*/  USHF.L.U32 UR6, UR6, 0x1, URZ ;  /* 0x0000000106067899 */ /* 0x000fe4000800063f */
[----:B0-----:R-:W-:Y:S02]  /*01e0*/  ULEA UR8, UR8, UR4, 0x18 ;  /* 0x0000000408087291 */ /* 0x001fe4000f8ec03f */
[----:B------:R-:W-:-:S04]  /*01f0*/  UIADD3 UR4, -UR5, 0x100000, URZ ;  /* 0x0010000005047890 */ /* 0x000fc8000fffe13f */
[----:B------:R-:W-:Y:S02]  /*0200*/  USHF.L.U32 UR5, UR4, 0xb, URZ ;  /* 0x0000000b04057899 */ /* 0x000fe4000800063f */
[----:B------:R-:W-:Y:S01]  /*0210*/  USHF.L.U32 UR4, UR4, 0x1, URZ ;  /* 0x0000000104047899 */ /* 0x000fe2000800063f */
[----:B------:R-:W0:Y:S11]  /*0220*/  FENCE.VIEW.ASYNC.S ;  /* 0x00000000000073c6 */ /* 0x000e360000000000 */
[----:B0-----:R0:W1:Y:S01]  /*0230*/  SYNCS.EXCH.64 URZ, [UR8], UR4 ;  /* 0x00000004083f75b2 */ /* 0x0010620008000100 */
[----:B------:R0:W2:Y:S01]  /*0240*/  SYNCS.EXCH.64 URZ, [UR8+0x28], UR6 ;  /* 0x00002806083f75b2 */ /* 0x0000a20008000100 */
[----:B------:R0:W3:Y:S01]  /*0250*/  SYNCS.EXCH.64 URZ, [UR8+0x8], UR4 ;  /* 0x00000804083f75b2 */ /* 0x0000e20008000100 */
[----:B------:R0:W4:Y:S01]  /*0260*/  SYNCS.EXCH.64 URZ, [UR8+0x30], UR6 ;  /* 0x00003006083f75b2 */ /* 0x0001220008000100 */
[----:B------:R0:W0:Y:S01]  /*0270*/  SYNCS.EXCH.64 URZ, [UR8+0x10], UR4 ;  /* 0x00001004083f75b2 */ /* 0x0000220008000100 */
[----:B------:R0:W0:Y:S01]  /*0280*/  SYNCS.EXCH.64 URZ, [UR8+0x38], UR6 ;  /* 0x00003806083f75b2 */ /* 0x0000220008000100 */
[----:B------:R0:W0:Y:S01]  /*0290*/  SYNCS.EXCH.64 URZ, [UR8+0x18], UR4 ;  /* 0x00001804083f75b2 */ /* 0x0000220008000100 */
[----:B------:R0:W0:Y:S01]  /*02a0*/  SYNCS.EXCH.64 URZ, [UR8+0x40], UR6 ;  /* 0x00004006083f75b2 */ /* 0x0000220008000100 */
[----:B------:R0:W0:Y:S01]  /*02b0*/  SYNCS.EXCH.64 URZ, [UR8+0x20], UR4 ;  /* 0x00002004083f75b2 */ /* 0x0000220008000100 */
[----:B------:R0:W0:Y:S01]  /*02c0*/  SYNCS.EXCH.64 URZ, [UR8+0x48], UR6 ;  /* 0x00004806083f75b2 */ /* 0x0000220008000100 */
[----:B------:R-:W-:Y:S01]  /*02d0*/  NOP ;  /* 0x0000000000007918 */ /* 0x000fe20000000000 */
.L_x_2:
[----:B------:R-:W5:Y:S01]  /*02e0*/  SHFL.IDX PT, R0, R0, RZ, 0x1f ;  /* 0x00001fff00007589 */ /* 0x000f6200000e0000 */
[----:B------:R-:W1:Y:S01]  /*02f0*/  LDC R2, c[0x0][0x65c] ;  /* 0x00019700ff027b82 */ /* 0x000e620000000800 */
[----:B------:R-:W-:Y:S02]  /*0300*/  ELECT P0, URZ, PT ;  /* 0x00000000003f782f */ /* 0x000fe40003800000 */
[----:B------:R-:W-:Y:S01]  /*0310*/  LOP3.LUT R6, R6, 0xfffff7ff, RZ, 0xc0, !PT ;  /* 0xfffff7ff06067812 */ /* 0x000fe200078ec0ff */
[----:B------:R-:W2:Y:S01]  /*0320*/  S2R R3, SR_CTAID.Y ;  /* 0x0000000000037919 */ /* 0x000ea20000002600 */
[----:B0-----:R-:W-:Y:S01]  /*0330*/  UMOV UR4, 0x20 ;  /* 0x0000002000047882 */ /* 0x001fe20000000000 */
[----:B------:R-:W-:Y:S01]  /*0340*/  ISETP.NE.AND P2, PT, R8, RZ, PT ;  /* 0x000000ff0800720c */ /* 0x000fe20003f45270 */
[----:B------:R-:W-:Y:S01]  /*0350*/  NOP ;  /* 0x0000000000007918 */ /* 0x000fe20000000000 */
[----:B------:R-:W0:Y:S01]  /*0360*/  S2R R4, SR_CTAID.X ;  /* 0x0000000000047919 */ /* 0x000e220000002500 */
[----:B------:R-:W-:Y:S01]  /*0370*/  NOP ;  /* 0x0000000000007918 */ /* 0x000fe20000000000 */
[----:B-----5:R-:W-:-:S02]  /*0380*/  ISETP.NE.OR P0, PT, R0, RZ, !P0 ;  /* 0x000000ff0000720c */ /* 0x020fc40004705670 */
[----:B-1----:R-:W-:-:S11]  /*0390*/  ISETP.NE.AND P3, PT, R2, 0x1, PT ;  /* 0x000000010200780c */ /* 0x002fd60003f65270 */
[----:B------:R-:W-:Y:S01]  /*03a0*/  VOTEU.ALL UP0, P0 ;  /* 0x00000000003f7886 */ /* 0x000fe20000000000 */
[----:B------:R-:W-:Y:S01]  /*03b0*/  VOTEU.ALL UP1, P0 ;  /* 0x00000000003f7886 */ /* 0x000fe20000020000 */
[----:B------:R-:W-:Y:S01]  /*03c0*/  @P3 LOP3.LUT R6, R6, 0x800, RZ, 0xfc, !PT ;  /* 0x0000080006063812 */ /* 0x000fe200078efcff */
[----:B------:R-:W0:Y:S01]  /*03d0*/  @P3 LDC R17, c[0x0][0x10] ;  /* 0x00000400ff113b82 */ /* 0x000e220000000800 */
[----:B------:R-:W-:Y:S01]  /*03e0*/  SHF.R.S32.HI R6, RZ, 0x1f, R5 ;  /* 0x0000001fff067819 */ /* 0x000fe20000011405 */
[----:B------:R-:W-:Y:S01]  /*03f0*/  @!UP0 UMOV UR6, 0x400 ;  /* 0x0000040000068882 */ /* 0x000fe20000000000 */
[----:B------:R-:W-:-:S04]  /*0400*/  @!UP0 UIADD3 UR4, -UR4, 0x100000, URZ ;  /* 0x0010000004048890 */ /* 0x000fc8000fffe13f */
[----:B------:R-:W-:Y:S02]  /*0410*/  @!UP0 USHF.L.U32 UR5, UR4, 0xb, URZ ;  /* 0x0000000b04058899 */ /* 0x000fe4000800063f */
[----:B------:R-:W-:Y:S01]  /*0420*/  @!UP0 USHF.L.U32 UR4, UR4, 0x1, URZ ;  /* 0x0000000104048899 */ /* 0x000fe2000800063f */
[----:B------:R-:W-:Y:S01]  /*0430*/  @P3 IMAD.MOV.U32 R7, RZ, RZ, RZ ;  /* 0x000000ffff073224 */ /* 0x000fe200078e00ff */
[----:B------:R-:W-:Y:S01]  /*0440*/  LEA.HI R6, R6, R5, RZ, 0x2 ;  /* 0x0000000506067211 */ /* 0x000fe200078f10ff */
[----:B------:R-:W-:Y:S01]  /*0450*/  @P3 IMAD.MOV.U32 R11, RZ, RZ, RZ ;  /* 0x000000ffff0b3224 */ /* 0x000fe200078e00ff */
[----:B------:R-:W1:Y:S02]  /*0460*/  @!UP0 S2UR UR7, SR_CgaCtaId ;  /* 0x00000000000789c3 */ /* 0x000e640000008800 */
[----:B------:R-:W-:Y:S01]  /*0470*/  LOP3.LUT R0, R6, 0xfffffffc, RZ, 0xc0, !PT ;  /* 0xfffffffc06007812 */ /* 0x000fe200078ec0ff */
[----:B--2---:R-:W-:-:S04]  /*0480*/  @P3 IMAD.MOV.U32 R6, RZ, RZ, R3 ;  /* 0x000000ffff063224 */ /* 0x004fc800078e0003 */
[----:B------:R-:W-:Y:S01]  /*0490*/  IMAD.IADD R0, R5, 0x1, -R0 ;  /* 0x0000000105007824 */ /* 0x000fe200078e0a00 */
[----:B------:R-:W2:Y:S01]  /*04a0*/  @!P3 LDC R9, c[0x0][0xc] ;  /* 0x00000300ff09bb82 */ /* 0x000ea20000000800 */
[----:B------:R-:W-:Y:S02]  /*04b0*/  IMAD.MOV.U32 R5, RZ, RZ, RZ ;  /* 0x000000ffff057224 */ /* 0x000fe400078e00ff */
[----:B0-----:R-:W-:-:S04]  /*04c0*/  @P3 IMAD.WIDE.U32 R16, R4, R17, R6 ;  /* 0x0000001104103225 */ /* 0x001fc800078e0006 */
[----:B------:R-:W-:Y:S01]  /*04d0*/  @P3 IMAD.IADD R17, R17, 0x1, R11 ;  /* 0x0000000111113824 */ /* 0x000fe200078e020b */
[----:B-1----:R-:W-:Y:S01]  /*04e0*/  @!UP0 ULEA UR6, UR7, UR6, 0x18 ;  /* 0x0000000607068291 */ /* 0x002fe2000f8ec03f */
[----:B------:R-:W-:Y:S01]  /*04f0*/  VOTEU.ALL UP0, P0 ;  /* 0x00000000003f7886 */ /* 0x000fe20000000000 */
[----:B------:R-:W-:-:S04]  /*0500*/  ISETP.NE.AND P0, PT, R0, 0x3, PT ;  /* 0x000000030000780c */ /* 0x000fc80003f05270 */
[----:B------:R-:W-:Y:S01]  /*0510*/  ISETP.EQ.OR P0, PT, R0, RZ, !P0 ;  /* 0x000000ff0000720c */ /* 0x000fe20004702670 */
[----:B--2---:R-:W-:-:S03]  /*0520*/  @!P3 IMAD.WIDE.U32 R6, R9, R3, R4 ;  /* 0x000000030906b225 */ /* 0x004fc600078e0004 */
[C---:B------:R-:W-:Y:S01]  /*0530*/  ISETP.EQ.AND P0, PT, R8.reuse, RZ, P0 ;  /* 0x000000ff0800720c */ /* 0x040fe20000702270 */
[----:B------:R-:W-:Y:S01]  /*0540*/  VIADD R8, R8, 0xffffffff ;  /* 0xffffffff08087836 */ /* 0x000fe20000000000 */
[----:B------:R-:W0:Y:S02]  /*0550*/  FENCE.VIEW.ASYNC.S ;  /* 0x00000000000073c6 */ /* 0x000e240000000000 */
[----:B0-----:R0:W3:Y:S01]  /*0560*/  @!UP0 SYNCS.EXCH.64 URZ, [UR6+0x60], UR4 ;  /* 0x00006004063f85b2 */ /* 0x0010e20008000100 */
[----:B------:R-:W-:Y:S01]  /*0570*/  @!P3 IMAD.MOV.U32 R16, RZ, RZ, R6 ;  /* 0x000000ffff10b224 */ /* 0x000fe200078e0006 */
[----:B------:R-:W-:Y:S01]  /*0580*/  SEL R19, RZ, 0x1, !P0 ;  /* 0x00000001ff137807 */ /* 0x000fe20004000000 */
[----:B------:R-:W-:Y:S01]  /*0590*/  @!P3 IMAD.MOV.U32 R17, RZ, RZ, R7 ;  /* 0x000000ffff11b224 */ /* 0x000fe200078e0007 */
[----:B------:R-:W-:-:S04]  /*05a0*/  ISETP.GE.U32.AND P1, PT, R8, 0x2, PT ;  /* 0x000000020800780c */ /* 0x000fc80003f26070 */
[----:B------:R-:W-:Y:S01]  /*05b0*/  SEL R19, R19, 0x2, P1 ;  /* 0x0000000213137807 */ /* 0x000fe20000800000 */
[----:B------:R0:W3:Y:S01]  /*05c0*/  @!UP1 SYNCS.EXCH.64 URZ, [UR6+0x68], UR4 ;  /* 0x00006804063f95b2 */ /* 0x0000e20008000100 */
[----:B------:R-:W-:Y:S01]  /*05d0*/  NOP ;  /* 0x0000000000007918 */ /* 0x000fe20000000000 */
[----:B---34-:R-:W-:Y:S06]  /*05e0*/  BAR.SYNC.DEFER_BLOCKING 0x0 ;  /* 0x0000000000007b1d */ /* 0x018fec0000010000 */
[----:B------:R-:W-:Y:S05]  /*05f0*/  @!P2 BRA `(.L_x_3) ;  /* 0x0000006c00b4a947 */ /* 0x000fea0003800000 */
[----:B------:R-:W-:-:S13]  /*0600*/  ISETP.GT.U32.AND P0, PT, R8, 0x1, PT ;  /* 0x000000010800780c */ /* 0x000fda0003f04070 */
[----:B0-----:R-:W-:Y:S05]  /*0610*/  @P0 EXIT ;  /* 0x000000000000094d */ /* 0x001fea0003800000 */
[----:B------:R-:W-:Y:S01]  /*0620*/  ULDC.64 UR4, c[0x0][0x650] ;  /* 0x0001940000047ab9 */ /* 0x000fe20000000a00 */
[----:B------:R-:W-:Y:S01]  /*0630*/  PRMT R0, RZ, 0x7610, R0 ;  /* 0x00007610ff007816 */ /* 0x000fe20000000000 */
[----:B------:R-:W-:Y:S01]  /*0640*/  IMAD.MOV.U32 R94, RZ, RZ, -0x1 ;  /* 0xffffffffff5e7424 */ /* 0x000fe200078e00ff */
[----:B------:R-:W-:Y:S01]  /*0650*/  ISETP.GE.U32.AND P0, PT, R16, UR4, PT ;  /* 0x0000000410007c0c */ /* 0x000fe2000bf06070 */
[----:B------:R-:W-:Y:S02]  /*0660*/  IMAD.MOV.U32 R90, RZ, RZ, -0x1 ;  /* 0xffffffffff5a7424 */ /* 0x000fe400078e00ff */
[----:B------:R-:W-:Y:S01]  /*0670*/  IMAD.MOV.U32 R23, RZ, RZ, -0x1 ;  /* 0xffffffffff177424 */ /* 0x000fe200078e00ff */
[----:B------:R-:W-:-:S13]  /*0680*/  ISETP.GE.U32.AND.EX P0, PT, R17, UR5, PT, P0 ;  /* 0x0000000511007c0c */ /* 0x000fda000bf06100 */
[----:B------:R-:W-:Y:S05]  /*0690*/  @P0 BRA `(.L_x_4) ;  /* 0x0000000400540947 */ /* 0x000fea0003800000 */
[----:B------:R-:W0:Y:S01]  /*06a0*/  LDC.64 R14, c[0x0][0x628] ;  /* 0x00018a00ff0e7b82 */ /* 0x000e220000000a00 */
[----:B------:R-:W-:Y:S02]  /*06b0*/  IMAD.MOV.U32 R6, RZ, RZ, R16 ;  /* 0x000000ffff067224 */ /* 0x000fe400078e0010 */
[----:B------:R-:W-:-:S05]  /*06c0*/  IMAD.MOV.U32 R7, RZ, RZ, R17 ;  /* 0x000000ffff077224 */ /* 0x000fca00078e0011 */
[----:B------:R-:W1:Y:S08]  /*06d0*/  LDC R0, c[0x0][0x630] ;  /* 0x00018c00ff007b82 */ /* 0x000e700000000800 */
[----:B------:R-:W2:Y:S01]  /*06e0*/  LDC.64 R20, c[0x0][0x620] ;  /* 0x00018800ff147b82 */ /* 0x000ea20000000a00 */
[----:B0-----:R-:W-:-:S04]  /*06f0*/  ISETP.NE.U32.AND P0, PT, R14, RZ, PT ;  /* 0x000000ff0e00720c */ /* 0x001fc80003f05070 */
[----:B------:R-:W-:-:S13]  /*0700*/  ISETP.NE.AND.EX P0, PT, R15, RZ, PT, P0 ;  /* 0x000000ff0f00720c */ /* 0x000fda0003f05300 */
[----:B-12---:R-:W-:Y:S05]  /*0710*/  @!P0 BRA `(.L_x_5) ;  /* 0x0000000000288947 */ /* 0x006fea0003800000 */
[----:B------:R-:W0:Y:S02]  /*0720*/  LDC R11, c[0x0][0x634] ;  /* 0x00018d00ff0b7b82 */ /* 0x000e240000000800 */
[----:B0-----:R-:W-:-:S05]  /*0730*/  IADD3 R11, P0, R16, R11, RZ ;  /* 0x0000000b100b7210 */ /* 0x001fca0007f1e0ff */
[----:B------:R-:W-:-:S04]  /*0740*/  IMAD.X R13, RZ, RZ, R17, P0 ;  /* 0x000000ffff0d7224 */ /* 0x000fc800000e0611 */
[----:B------:R-:W-:-:S04]  /*0750*/  IMAD.WIDE.U32 R6, R13, R14, RZ ;  /* 0x0000000e0d067225 */ /* 0x000fc800078e00ff */
[----:B------:R-:W-:-:S04]  /*0760*/  IMAD.WIDE.U32 R8, P0, R11, R15, R6 ;  /* 0x0000000f0b087225 */ /* 0x000fc80007800006 */
[----:B------:R-:W-:-:S04]  /*0770*/  IMAD.WIDE.U32 R6, R11, R14, RZ ;  /* 0x0000000e0b067225 */ /* 0x000fc800078e00ff */
[----:B------:R-:W-:Y:S01]  /*0780*/  IMAD.X R11, RZ, RZ, RZ, P0 ;  /* 0x000000ffff0b7224 */ /* 0x000fe200000e06ff */
[----:B------:R-:W-:Y:S01]  /*0790*/  IADD3 RZ, P0, R7, R8, RZ ;  /* 0x0000000807ff7210 */ /* 0x000fe20007f1e0ff */
[----:B------:R-:W-:-:S04]  /*07a0*/  IMAD.MOV.U32 R10, RZ, RZ, R9 ;  /* 0x000000ffff0a7224 */ /* 0x000fc800078e0009 */
[----:B------:R-:W-:-:S08]  /*07b0*/  IMAD.WIDE.U32.X R6, R13, R15, R10, P0 ;  /* 0x0000000f0d067225 */ /* 0x000fd000000e040a */
.L_x_5:
[-CC-:B------:R-:W-:Y:S01]  /*07c0*/  SHF.R.U64 R23, R6, R0.reuse, R7.reuse ;  /* 0x0000000006177219 */ /* 0x180fe20000001207 */
[----:B------:R-:W0:Y:S01]  /*07d0*/  LDC R10, c[0x0][0x618] ;  /* 0x00018600ff0a7b82 */ /* 0x000e220000000800 */
[----:B------:R-:W-:Y:S01]  /*07e0*/  SHF.R.U32.HI R5, RZ, R0, R7 ;  /* 0x00000000ff057219 */ /* 0x000fe20000011607 */
[----:B------:R-:W-:Y:S01]  /*07f0*/  ULDC UR4, c[0x0][0x150] ;  /* 0x0000540000047ab9 */ /* 0x000fe20000000800 */
[----:B------:R-:W-:Y:S02]  /*0800*/  IADD3 R9, P0, RZ, -R23, RZ ;  /* 0x80000017ff097210 */ /* 0x000fe40007f1e0ff */
[----:B------:R-:W-:-:S03]  /*0810*/  I2FP.F32.U32 R0, R4 ;  /* 0x0000000400007245 */ /* 0x000fc60000201000 */
[----:B------:R-:W1:Y:S01]  /*0820*/  LDC.64 R28, c[0x0][0x640] ;  /* 0x00019000ff1c7b82 */ /* 0x000e620000000a00 */
[----:B------:R-:W-:Y:S02]  /*0830*/  IMAD.X R11, RZ, RZ, ~R5, P0 ;  /* 0x000000ffff0b7224 */ /* 0x000fe400000e0e05 */
[----:B------:R-:W-:Y:S01]  /*0840*/  FMUL R0, R0, UR4 ;  /* 0x0000000400007c20 */ /* 0x000fe20008400000 */
[----:B------:R-:W-:Y:S01]  /*0850*/  IMAD.WIDE.U32 R6, R9, R20, R16 ;  /* 0x0000001409067225 */ /* 0x000fe200078e0010 */
[----:B------:R-:W-:-:S03]  /*0860*/  ULDC UR4, c[0x0][0x154] ;  /* 0x0000550000047ab9 */ /* 0x000fc60000000800 */
[----:B------:R-:W-:Y:S01]  /*0870*/  IMAD R8, R11, R20, RZ ;  /* 0x000000140b087224 */ /* 0x000fe200078e02ff */
[----:B------:R-:W2:Y:S01]  /*0880*/  LDC R5, c[0x0][0x144] ;  /* 0x00005100ff057b82 */ /* 0x000ea20000000800 */
[----:B------:R-:W3:Y:S02]  /*0890*/  F2I.U32.TRUNC.NTZ R0, R0 ;  /* 0x0000000000007305 */ /* 0x000ee4000020f000 */
[----:B------:R-:W-:-:S04]  /*08a0*/  IMAD R9, R9, R21, R8 ;  /* 0x0000001509097224 */ /* 0x000fc800078e0208 */
[----:B------:R-:W-:Y:S01]  /*08b0*/  IMAD.IADD R7, R7, 0x1, R9 ;  /* 0x0000000107077824 */ /* 0x000fe200078e0209 */
[----:B------:R-:W4:Y:S01]  /*08c0*/  LDC R12, c[0x0][0x608] ;  /* 0x00018200ff0c7b82 */ /* 0x000f220000000800 */
[----:B------:R-:W-:-:S03]  /*08d0*/  IMAD.MOV.U32 R9, RZ, RZ, -0x1 ;  /* 0xffffffffff097424 */ /* 0x000fc600078e00ff */
[-CC-:B0-----:R-:W-:Y:S02]  /*08e0*/  SHF.R.U64 R20, R6, R10.reuse, R7.reuse ;  /* 0x0000000a06147219 */ /* 0x181fe40000001207 */
[----:B------:R-:W-:Y:S02]  /*08f0*/  I2FP.F32.U32 R6, R3 ;  /* 0x0000000300067245 */ /* 0x000fe40000201000 */
[----:B------:R-:W0:Y:S01]  /*0900*/  LDC R26, c[0x0][0x658] ;  /* 0x00019600ff1a7b82 */ /* 0x000e220000000800 */
[----:B-1----:R-:W-:Y:S01]  /*0910*/  ISETP.NE.U32.AND P0, PT, R28, RZ, PT ;  /* 0x000000ff1c00720c */ /* 0x002fe20003f05070 */
[----:B---3--:R-:W-:Y:S01]  /*0920*/  IMAD.MOV R8, RZ, RZ, -R0 ;  /* 0x000000ffff087224 */ /* 0x008fe200078e0a00 */
[----:B------:R-:W-:Y:S01]  /*0930*/  SHF.R.U32.HI R7, RZ, R10, R7 ;  /* 0x0000000aff077219 */ /* 0x000fe20000011607 */
[----:B------:R-:W-:Y:S01]  /*0940*/  FMUL R6, R6, UR4 ;  /* 0x0000000406067c20 */ /* 0x000fe20008400000 */
[----:B------:R-:W-:-:S03]  /*0950*/  ISETP.NE.AND.EX P0, PT, R29, RZ, PT, P0 ;  /* 0x000000ff1d00720c */ /* 0x000fc60003f05300 */
[----:B------:R-:W1:Y:S01]  /*0960*/  LDC R14, c[0x0][0x148] ;  /* 0x00005200ff0e7b82 */ /* 0x000e620000000800 */
[----:B--2---:R-:W-:-:S07]  /*0970*/  IMAD R0, R5, R8, R4 ;  /* 0x0000000805007224 */ /* 0x004fce00078e0204 */
[----:B------:R-:W2:Y:S01]  /*0980*/  LDC R24, c[0x0][0x600] ;  /* 0x00018000ff187b82 */ /* 0x000ea20000000800 */
[-CC-:B----4-:R-:W-:Y:S02]  /*0990*/  SHF.R.U64 R30, R20, R12.reuse, R7.reuse ;  /* 0x0000000c141e7219 */ /* 0x190fe40000001207 */
[----:B------:R-:W-:Y:S01]  /*09a0*/  SHF.R.U32.HI R5, RZ, R12, R7 ;  /* 0x0000000cff057219 */ /* 0x000fe20000011607 */
[----:B------:R-:W-:Y:S01]  /*09b0*/  IMAD.MOV.U32 R7, RZ, RZ, 0x1 ;  /* 0x00000001ff077424 */ /* 0x000fe200078e00ff */
[----:B------:R3:W4:Y:S03]  /*09c0*/  F2I.U32.TRUNC.NTZ R12, R6 ;  /* 0x00000006000c7305 */ /* 0x000726000020f000 */
[----:B------:R-:W1:Y:S01]  /*09d0*/  LDC R15, c[0x0][0x648] ;  /* 0x00019200ff0f7b82 */ /* 0x000e620000000800 */
[-C--:B0-----:R-:W-:Y:S02]  /*09e0*/  SHF.L.U32 R4, R9, R26.reuse, RZ ;  /* 0x0000001a09047219 */ /* 0x081fe400000006ff */
[----:B------:R-:W-:-:S02]  /*09f0*/  SHF.R.U64 R32, R30, R26, R5 ;  /* 0x0000001a1e207219 */ /* 0x000fc40000001205 */
[----:B------:R-:W-:Y:S02]  /*0a00*/  LOP3.LUT R11, RZ, R4, RZ, 0x33, !PT ;  /* 0x00000004ff0b7212 */ /* 0x000fe400078e33ff */
[-C--:B------:R-:W-:Y:S01]  /*0a10*/  SHF.R.U32.HI R5, RZ, R26.reuse, R5 ;  /* 0x0000001aff057219 */ /* 0x080fe20000011605 */
[----:B------:R-:W0:Y:S01]  /*0a20*/  LDC R21, c[0x0][0x638] ;  /* 0x00018e00ff157b82 */ /* 0x000e220000000800 */
[----:B------:R-:W-:Y:S01]  /*0a30*/  SHF.L.U32 R10, R7, R26, RZ ;  /* 0x0000001a070a7219 */ /* 0x000fe200000006ff */
[----:B------:R-:W-:-:S06]  /*0a40*/  IMAD.MOV.U32 R4, RZ, RZ, R32 ;  /* 0x000000ffff047224 */ /* 0x000fcc00078e0020 */
[----:B------:R-:W0:Y:S01]  /*0a50*/  LDC R94, c[0x0][0x610] ;  /* 0x00018400ff5e7b82 */ /* 0x000e220000000800 */
[----:B---34-:R-:W-:Y:S05]  /*0a60*/  @!P0 BRA `(.L_x_6) ;  /* 0x0000000000288947 */ /* 0x018fea0003800000 */
[----:B------:R-:W3:Y:S02]  /*0a70*/  LDC R9, c[0x0][0x64c] ;  /* 0x00019300ff097b82 */ /* 0x000ee40000000800 */
[----:B---3--:R-:W-:-:S05]  /*0a80*/  IADD3 R9, P0, R32, R9, RZ ;  /* 0x0000000920097210 */ /* 0x008fca0007f1e0ff */
        /* <DEDUP_REMOVED lines=8> */
.L_x_6:
[----:B-1----:R-:W-:Y:S01]  /*0b10*/  SHF.R.U64 R4, R4, R15, R5 ;  /* 0x0000000f04047219 */ /* 0x002fe20000001205 */
[----:B--2---:R-:W-:Y:S01]  /*0b20*/  VIADD R5, R24, 0xffffffff ;  /* 0xffffffff18057836 */ /* 0x004fe20000000000 */
[----:B------:R-:W-:Y:S01]  /*0b30*/  LOP3.LUT R11, R30, R11, RZ, 0xc0, !PT ;  /* 0x0000000b1e0b7212 */ /* 0x000fe200078ec0ff */
[----:B------:R-:W-:Y:S02]  /*0b40*/  IMAD.MOV R12, RZ, RZ, -R12 ;  /* 0x000000ffff0c7224 */ /* 0x000fe400078e0a0c */
[----:B------:R-:W-:Y:S01]  /*0b50*/  IMAD.MOV R6, RZ, RZ, -R4 ;  /* 0x000000ffff067224 */ /* 0x000fe200078e0a04 */
[----:B------:R-:W-:Y:S01]  /*0b60*/  LOP3.LUT R5, R20, R5, RZ, 0xc0, !PT ;  /* 0x0000000514057212 */ /* 0x000fe200078ec0ff */
[----:B------:R-:W-:Y:S02]  /*0b70*/  @P3 IMAD R0, R14, R12, R3 ;  /* 0x0000000c0e003224 */ /* 0x000fe400078e0203 */
[----:B------:R-:W-:Y:S02]  /*0b80*/  IMAD R11, R10, R4, R11 ;  /* 0x000000040a0b7224 */ /* 0x000fe400078e020b */
[----:B0-----:R-:W-:-:S02]  /*0b90*/  IMAD R3, R6, R21, R32 ;  /* 0x0000001506037224 */ /* 0x001fc400078e0220 */
[----:B------:R-:W-:Y:S02]  /*0ba0*/  IMAD R94, R11, R94, R0 ;  /* 0x0000005e0b5e7224 */ /* 0x000fe400078e0200 */
[----:B------:R-:W-:Y:S02]  /*0bb0*/  IMAD R3, R3, R24, R5 ;  /* 0x0000001803037224 */ /* 0x000fe400078e0205 */
[----:B------:R-:W-:-:S03]  /*0bc0*/  IMAD.MOV.U32 R0, RZ, RZ, 0x1 ;  /* 0x00000001ff007424 */ /* 0x000fc600078e00ff */
[----:B------:R-:W-:Y:S02]  /*0bd0*/  SEL R90, R3, R94, !P3 ;  /* 0x0000005e035a7207 */ /* 0x000fe40005800000 */
[----:B------:R-:W-:-:S07]  /*0be0*/  SEL R94, R94, R3, !P3 ;  /* 0x000000035e5e7207 */ /* 0x000fce0005800000 */
.L_x_4:
[----:B------:R-:W-:-:S08]  /*0bf0*/  NOP ;  /* 0x0000000000007918 */ /* 0x000fd00000000000 */
[----:B------:R-:W0:Y:S02]  /*0c00*/  USETMAXREG.TRY_ALLOC.CTAPOOL UP0, 0xe8 ;  /* 0x000000e8000079c8 */ /* 0x000e240008000600 */
[----:B0-----:R-:W-:-:S13]  /*0c10*/  PLOP3.LUT P0, PT, PT, PT, UP0, 0x80, 0x0 ;  /* 0x000000000000781c */ /* 0x001fda0003f0f008 */
[----:B------:R-:W-:Y:S05]  /*0c20*/  @!P0 BRA `(.L_x_4) ;  /* 0xfffffffc00f08947 */ /* 0x000fea000383ffff */
[----:B------:R-:W-:Y:S01]  /*0c30*/  ULDC.64 UR4, c[0x0][0x598] ;  /* 0x0001660000047ab9 */ /* 0x000fe20000000a00 */
[----:B------:R-:W-:Y:S01]  /*0c40*/  ULDC.64 UR36, c[0x0][0x208] ;  /* 0x0000820000247ab9 */ /* 0x000fe20000000a00 */
[----:B------:R-:W-:-:S04]  /*0c50*/  ISETP.NE.U32.AND P0, PT, RZ, UR4, PT ;  /* 0x00000004ff007c0c */ /* 0x000fc8000bf05070 */
[----:B------:R-:W-:-:S13]  /*0c60*/  ISETP.NE.AND.EX P0, PT, RZ, UR5, PT, P0 ;  /* 0x00000005ff007c0c */ /* 0x000fda000bf05300 */
[----:B------:R-:W-:Y:S05]  /*0c70*/  @!P0 BRA `(.L_x_7) ;  /* 0x00000000001c8947 */ /* 0x000fea0003800000 */
[----:B------:R-:W0:Y:S02]  /*0c80*/  LDC.64 R4, c[0x0][0x598] ;  /* 0x00016600ff047b82 */ /* 0x000e240000000a00 */
[----:B0-----:R-:W2:Y:S02]  /*0c90*/  LDG.E.64 R4, desc[UR36][R4.64] ;  /* 0x0000002404047981 */ /* 0x001ea4000c1e1b00 */
[----:B--2---:R-:W-:-:S04]  /*0ca0*/  ISETP.NE.U32.AND P0, PT, R4, RZ, PT ;  /* 0x000000ff0400720c */ /* 0x004fc80003f05070 */
[----:B------:R-:W-:-:S13]  /*0cb0*/  ISETP.NE.AND.EX P0, PT, R5, RZ, PT, P0 ;  /* 0x000000ff0500720c */ /* 0x000fda0003f05300 */
[----:B------:R-:W-:Y:S05]  /*0cc0*/  @!P0 BRA `(.L_x_7) ;  /* 0x0000000000088947 */ /* 0x000fea0003800000 */
[----:B------:R0:W5:Y:S01]  /*0cd0*/  LD.E R88, desc[UR36][R4.64] ;  /* 0x0000002404587980 */ /* 0x000162000c101900 */
[----:B------:R-:W-:Y:S05]  /*0ce0*/  BRA `(.L_x_8) ;  /* 0x0000000000247947 */ /* 0x000fea0003800000 */
.L_x_7:
[----:B------:R-:W-:Y:S02]  /*0cf0*/  ULDC.64 UR4, c[0x0][0x588] ;  /* 0x0001620000047ab9 */ /* 0x000fe40000000a00 */
[----:B------:R-:W-:-:S04]  /*0d00*/  ISETP.NE.U32.AND P0, PT, RZ, UR4, PT ;  /* 0x00000004ff007c0c */ /* 0x000fc8000bf05070 */
[----:B------:R-:W-:-:S13]  /*0d10*/  ISETP.NE.AND.EX P0, PT, RZ, UR5, PT, P0 ;  /* 0x00000005ff007c0c */ /* 0x000fda000bf05300 */
[----:B------:R-:W-:Y:S05]  /*0d20*/  @!P0 BRA `(.L_x_9) ;  /* 0x00000000000c8947 */ /* 0x000fea0003800000 */
[----:B------:R-:W0:Y:S02]  /*0d30*/  LDC.64 R88, c[0x0][0x588] ;  /* 0x00016200ff587b82 */ /* 0x000e240000000a00 */
[----:B0-----:R1:W5:Y:S01]  /*0d40*/  LDG.E R88, desc[UR36][R88.64] ;  /* 0x0000002458587981 */ /* 0x001362000c1e1900 */
[----:B------:R-:W-:Y:S05]  /*0d50*/  BRA `(.L_x_8) ;  /* 0x0000000000087947 */ /* 0x000fea0003800000 */
.L_x_9:
[----:B------:R-:W-:Y:S02]  /*0d60*/  ULDC UR4, c[0x0][0x580] ;  /* 0x0001600000047ab9 */ /* 0x000fe40000000800 */
[----:B------:R-:W-:-:S07]  /*0d70*/  IMAD.U32 R88, RZ, RZ, UR4 ;  /* 0x00000004ff587e24 */ /* 0x000fce000f8e00ff */
.L_x_8:
[----:B------:R-:W-:Y:S02]  /*0d80*/  ULDC.64 UR4, c[0x0][0x5a0] ;  /* 0x0001680000047ab9 */ /* 0x000fe40000000a00 */
[----:B------:R-:W-:-:S04]  /*0d90*/  ISETP.NE.U32.AND P0, PT, RZ, UR4, PT ;  /* 0x00000004ff007c0c */ /* 0x000fc8000bf05070 */
[----:B------:R-:W-:-:S13]  /*0da0*/  ISETP.NE.AND.EX P0, PT, RZ, UR5, PT, P0 ;  /* 0x00000005ff007c0c */ /* 0x000fda000bf05300 */
[----:B------:R-:W-:Y:S05]  /*0db0*/  @!P0 BRA `(.L_x_10) ;  /* 0x00000000001c8947 */ /* 0x000fea0003800000 */
[----:B0-----:R-:W0:Y:S02]  /*0dc0*/  LDC.64 R4, c[0x0][0x5a0] ;  /* 0x00016800ff047b82 */ /* 0x001e240000000a00 */
[----:B0-----:R-:W2:Y:S02]  /*0dd0*/  LDG.E.64 R4, desc[UR36][R4.64] ;  /* 0x0000002404047981 */ /* 0x001ea4000c1e1b00 */
[----:B--2---:R-:W-:-:S04]  /*0de0*/  ISETP.NE.U32.AND P0, PT, R4, RZ, PT ;  /* 0x000000ff0400720c */ /* 0x004fc80003f05070 */
[----:B------:R-:W-:-:S13]  /*0df0*/  ISETP.NE.AND.EX P0, PT, R5, RZ, PT, P0 ;  /* 0x000000ff0500720c */ /* 0x000fda0003f05300 */
[----:B------:R-:W-:Y:S05]  /*0e00*/  @!P0 BRA `(.L_x_10) ;  /* 0x0000000000088947 */ /* 0x000fea0003800000 */
[----:B-1----:R0:W5:Y:S01]  /*0e10*/  LD.E R89, desc[UR36][R4.64] ;  /* 0x0000002404597980 */ /* 0x002162000c101900 */
[----:B------:R-:W-:Y:S05]  /*0e20*/  BRA `(.L_x_11) ;  /* 0x0000000000247947 */ /* 0x000fea0003800000 */
.L_x_10:
[----:B------:R-:W-:Y:S02]  /*0e30*/  ULDC.64 UR4, c[0x0][0x590] ;  /* 0x0001640000047ab9 */ /* 0x000fe40000000a00 */
[----:B------:R-:W-:-:S04]  /*0e40*/  ISETP.NE.U32.AND P0, PT, RZ, UR4, PT ;  /* 0x00000004ff007c0c */ /* 0x000fc8000bf05070 */
[----:B------:R-:W-:-:S13]  /*0e50*/  ISETP.NE.AND.EX P0, PT, RZ, UR5, PT, P0 ;  /* 0x00000005ff007c0c */ /* 0x000fda000bf05300 */
[----:B------:R-:W-:Y:S05]  /*0e60*/  @!P0 BRA `(.L_x_12) ;  /* 0x00000000000c8947 */ /* 0x000fea0003800000 */
[----:B0-----:R-:W1:Y:S02]  /*0e70*/  LDC.64 R4, c[0x0][0x590] ;  /* 0x00016400ff047b82 */ /* 0x001e640000000a00 */
[----:B-1----:R1:W5:Y:S01]  /*0e80*/  LDG.E R89, desc[UR36][R4.64] ;  /* 0x0000002404597981 */ /* 0x002362000c1e1900 */
[----:B------:R-:W-:Y:S05]  /*0e90*/  BRA `(.L_x_11) ;  /* 0x0000000000087947 */ /* 0x000fea0003800000 */
.L_x_12:
[----:B------:R-:W-:Y:S02]  /*0ea0*/  ULDC UR4, c[0x0][0x584] ;  /* 0x0001610000047ab9 */ /* 0x000fe40000000800 */
[----:B-1----:R-:W-:-:S07]  /*0eb0*/  IMAD.U32 R89, RZ, RZ, UR4 ;  /* 0x00000004ff597e24 */ /* 0x002fce000f8e00ff */
.L_x_11:
[----:B------:R-:W-:-:S13]  /*0ec0*/  LOP3.LUT P0, RZ, R0, 0xff, RZ, 0xc0, !PT ;  /* 0x000000ff00ff7812 */ /* 0x000fda000780c0ff */
[----:B------:R-:W-:Y:S05]  /*0ed0*/  @!P0 EXIT ;  /* 0x000000000000894d */ /* 0x000fea0003800000 */
[----:B------:R-:W-:Y:S01]  /*0ee0*/  ULDC UR4, c[0x0][0x28c] ;  /* 0x0000a30000047ab9 */ /* 0x000fe20000000800 */
[----:B------:R-:W-:Y:S01]  /*0ef0*/  LOP3.LUT R102, R19, 0x1, RZ, 0xfc, !PT ;  /* 0x0000000113667812 */ /* 0x000fe200078efcff */
[----:B------:R-:W-:Y:S01]  /*0f00*/  UIADD3 UR4, UR4, 0x3f, URZ ;  /* 0x0000003f04047890 */ /* 0x000fe2000fffe03f */
[----:B------:R-:W-:Y:S01]  /*0f10*/  UMOV UR38, URZ ;  /* 0x0000003f00267c82 */ /* 0x000fe20008000000 */
[----:B------:R-:W-:Y:S02]  /*0f20*/  UMOV UR39, URZ ;  /* 0x0000003f00277c82 */ /* 0x000fe40008000000 */
[----:B------:R-:W-:-:S04]  /*0f30*/  USHF.R.S32.HI UR5, URZ, 0x1f, UR4 ;  /* 0x0000001f3f057899 */ /* 0x000fc80008011404 */
[----:B------:R-:W-:-:S04]  /*0f40*/  ULEA.HI UR5, UR5, UR4, URZ, 0x6 ;  /* 0x0000000405057291 */ /* 0x000fc8000f8f303f */
[----:B------:R-:W-:-:S12]  /*0f50*/  USHF.R.S32.HI UR40, URZ, 0x6, UR5 ;  /* 0x000000063f287899 */ /* 0x000fd80008011405 */
.L_x_156:
[----:B------:R-:W-:Y:S01]  /*0f60*/  LOP3.LUT R0, R18, 0x80, RZ, 0xc0, !PT ;  /* 0x0000008012007812 */ /* 0x000fe200078ec0ff */
[----:B------:R-:W2:Y:S01]  /*0f70*/  S2UR UR7, SR_CgaCtaId ;  /* 0x00000000000779c3 */ /* 0x000ea20000008800 */
[----:B------:R-:W-:Y:S02]  /*0f80*/  UMOV UR6, 0x400 ;  /* 0x0000040000067882 */ /* 0x000fe40000000000 */
[----:B------:R-:W-:-:S06]  /*0f90*/  SHF.R.U32.HI R0, RZ, 0x7, R0 ;  /* 0x00000007ff007819 */ /* 0x000fcc0000011600 */
[----:B---3--:R-:W3:Y:S01]  /*0fa0*/  SHFL.IDX PT, R0, R0, RZ, 0x1f ;  /* 0x00001fff00007589 */ /* 0x008ee200000e0000 */
[----:B--2---:R-:W-:Y:S01]  /*0fb0*/  ULEA UR42, UR7, UR6, 0x18 ;  /* 0x00000006072a7291 */ /* 0x004fe2000f8ec03f */
[----:B---3--:R-:W-:-:S13]  /*0fc0*/  R2UR UR4, R0 ;  /* 0x00000000000472ca */ /* 0x008fda00000e0000 */
[----:B------:R-:W-:-:S04]  /*0fd0*/  ULEA.HI UR5, UR4, UR4, URZ, 0x1 ;  /* 0x0000000404057291 */ /* 0x000fc8000f8f083f */
[----:B------:R-:W-:-:S04]  /*0fe0*/  ULOP3.LUT UR5, UR5, 0x7fffe, URZ, 0xc0, !UPT ;  /* 0x0007fffe05057892 */ /* 0x000fc8000f8ec03f */
[----:B------:R-:W-:-:S03]  /*0ff0*/  UIADD3 UR5, UR4, -UR5, URZ ;  /* 0x8000000504057290 */ /* 0x000fc6000fffe03f */
[----:B------:R-:W-:Y:S01]  /*1000*/  ULDC UR4, c[0x0][0x28c] ;  /* 0x0000a30000047ab9 */ /* 0x000fe20000000800 */
[----:B------:R-:W-:Y:S01]  /*1010*/  ULEA UR5, UR5, UR42, 0xd ;  /* 0x0000002a05057291 */ /* 0x000fe2000f8e683f */
[----:B------:R-:W-:-:S03]  /*1020*/  ISETP.LT.AND P0, PT, RZ, UR4, PT ;  /* 0x00000004ff007c0c */ /* 0x000fc6000bf01270 */
[----:B------:R-:W-:-:S04]  /*1030*/  UIADD3 UR5, UR5, 0x100, URZ ;  /* 0x0000010005057890 */ /* 0x000fc8000fffe03f */
[----:B------:R-:W-:-:S04]  /*1040*/  USHF.R.U32.HI UR5, URZ, 0x4, UR5 ;  /* 0x000000043f057899 */ /* 0x000fc80008011605 */
[----:B------:R-:W-:Y:S02]  /*1050*/  ULOP3.LUT UR41, UR5, 0x3fff, URZ, 0xc0, !UPT ;  /* 0x00003fff05297892 */ /* 0x000fe4000f8ec03f */
[----:B01--45:R-:W-:Y:S10]  /*1060*/  @P0 BRA `(.L_x_13) ;  /* 0x0000000000400947 */ /* 0x033ff40003800000 */
[----:B------:R-:W-:Y:S01]  /*1070*/  MOV R0, 0x0 ;  /* 0x0000000000007802 */ /* 0x000fe20000000f00 */
[----:B------:R-:W-:Y:S01]  /*1080*/  ULDC.64 UR4, c[0x4][0x68] ;  /* 0x01001a0000047ab9 */ /* 0x000fe20000000a00 */
[----:B------:R-:W-:Y:S01]  /*1090*/  ULDC.64 UR6, c[0x4][0x8] ;  /* 0x0100020000067ab9 */ /* 0x000fe20000000a00 */
[----:B01----:R-:W-:Y:S01]  /*10a0*/  IMAD.U32 R4, RZ, RZ, UR4 ;  /* 0x00000004ff047e24 */ /* 0x003fe2000f8e00ff */
[----:B------:R0:W1:Y:S01]  /*10b0*/  LDC.64 R14, c[0x4][R0] ;  /* 0x01000000000e7b82 */ /* 0x0000620000000a00 */
[----:B------:R-:W-:Y:S01]  /*10c0*/  IMAD.U32 R5, RZ, RZ, UR5 ;  /* 0x00000005ff057e24 */ /* 0x000fe2000f8e00ff */
[----:B------:R-:W-:Y:S01]  /*10d0*/  ULDC.64 UR4, c[0x4][0x70] ;  /* 0x01001c0000047ab9 */ /* 0x000fe20000000a00 */
[----:B------:R-:W-:Y:S01]  /*10e0*/  IMAD.U32 R10, RZ, RZ, UR6 ;  /* 0x00000006ff0a7e24 */ /* 0x000fe2000f8e00ff */
[----:B------:R-:W-:Y:S01]  /*10f0*/  MOV R13, RZ ;  /* 0x000000ff000d7202 */ /* 0x000fe20000000f00 */
[----:B------:R-:W-:Y:S02]  /*1100*/  IMAD.U32 R6, RZ, RZ, UR4 ;  /* 0x00000004ff067e24 */ /* 0x000fe4000f8e00ff */
[----:B------:R-:W-:-:S02]  /*1110*/  IMAD.U32 R7, RZ, RZ, UR5 ;  /* 0x00000005ff077e24 */ /* 0x000fc4000f8e00ff */
[----:B------:R-:W-:Y:S02]  /*1120*/  IMAD.U32 R11, RZ, RZ, UR7 ;  /* 0x00000007ff0b7e24 */ /* 0x000fe4000f8e00ff */
[----:B------:R-:W-:Y:S02]  /*1130*/  IMAD.MOV.U32 R8, RZ, RZ, 0x1e1 ;  /* 0x000001e1ff087424 */ /* 0x000fe400078e00ff */
[----:B0-----:R-:W-:-:S07]  /*1140*/  IMAD.MOV.U32 R12, RZ, RZ, 0x1 ;  /* 0x00000001ff0c7424 */ /* 0x001fce00078e00ff */
[----:B------:R-:W-:-:S07]  /*1150*/  LEPC R20, `(.L_x_13) ;  /* 0x000000001014794e */ /* 0x000fce0000000000 */
[----:B-1---5:R-:W-:Y:S05]  /*1160*/  CALL.ABS.NOINC R14 ;  /* 0x000000000e007343 */ /* 0x022fea0003c00000 */
.L_x_13:
[----:B------:R-:W-:-:S13]  /*1170*/  ISETP.NE.AND P0, PT, R102, 0x3, PT ;  /* 0x000000036600780c */ /* 0x000fda0003f05270 */
[----:B------:R-:W-:Y:S05]  /*1180*/  @!P0 BRA `(.L_x_14) ;  /* 0x0000000000048947 */ /* 0x000fea0003800000 */
[----:B------:R-:W-:Y:S01]  /*1190*/  BPT.TRAP 0x1 ;  /* 0x000000040000795c */ /* 0x000fe20000300000 */
.L_x_14:
[----:B------:R-:W-:Y:S02]  /*11a0*/  IMAD.U32 R3, RZ, RZ, UR39 ;  /* 0x00000027ff037e24 */ /* 0x000fe4000f8e00ff */
[----:B------:R-:W-:-:S03]  /*11b0*/  IMAD.U32 R0, RZ, RZ, UR38 ;  /* 0x00000026ff007e24 */ /* 0x000fc6000f8e00ff */
[----:B------:R-:W-:Y:S02]  /*11c0*/  LEA R3, R3, UR42, 0x3 ;  /* 0x0000002a03037c11 */ /* 0x000fe4000f8e18ff */
[----:B------:R-:W-:-:S04]  /*11d0*/  SHF.L.U32 R0, R0, 0x1f, RZ ;  /* 0x0000001f00007819 */ /* 0x000fc800000006ff */
[----:B------:R2:W3:Y:S01]  /*11e0*/  SYNCS.PHASECHK.TRANS64.TRYWAIT P1, [R3+URZ], R0 ;  /* 0x00000000030075a7 */ /* 0x0004e2000802017f */
[----:B------:R-:W-:Y:S05]  /*11f0*/  @!P0 BRA `(.L_x_15) ;  /* 0x0000000000048947 */ /* 0x000fea0003800000 */
[----:B------:R-:W-:Y:S01]  /*1200*/  BPT.TRAP 0x1 ;  /* 0x000000040000795c */ /* 0x000fe20000300000 */
.L_x_15:
[----:B---3--:R-:W-:Y:S05]  /*1210*/  @P1 BRA `(.L_x_16) ;  /* 0x0000000000081947 */ /* 0x008fea0003800000 */
[----:B------:R-:W3:Y:S02]  /*1220*/  SYNCS.PHASECHK.TRANS64.TRYWAIT P1, [R3+URZ], R0 ;  /* 0x00000000030075a7 */ /* 0x000ee4000802017f */
[----:B---3--:R-:W-:Y:S05]  /*1230*/  @!P1 BRA `(.L_x_17) ;  /* 0x0000007800549947 */ /* 0x008fea0003800000 */
.L_x_16:
[----:B------:R-:W-:-:S04]  /*1240*/  UISETP.LT.AND UP0, UPT, UR40, 0x1, UPT ;  /* 0x000000012800788c */ /* 0x000fc8000bf01270 */
[----:B------:R-:W-:-:S04]  /*1250*/  USEL UR4, UR40, 0x1, UP0 ;  /* 0x0000000128047887 */ /* 0x000fc80008000000 */
[----:B------:R-:W-:-:S06]  /*1260*/  UIADD3 UR4, UR40, -UR4, URZ ;  /* 0x8000000428047290 */ /* 0x000fcc000fffe03f */
[----:B--23--:R-:W-:Y:S01]  /*1270*/  IMAD.U32 R0, RZ, RZ, UR4 ;  /* 0x00000004ff007e24 */ /* 0x00cfe2000f8e00ff */
[----:B------:R-:W-:Y:S05]  /*1280*/  WARPSYNC.ALL ;  /* 0x0000000000007948 */ /* 0x000fea0003800000 */
[----:B------:R-:W-:Y:S01]  /*1290*/  ISETP.GE.AND P1, PT, R0, 0x1, PT ;  /* 0x000000010000780c */ /* 0x000fe20003f26270 */
[----:B------:R-:W-:Y:S01]  /*12a0*/  UIADD3 UR4, UR42, 0x28100, URZ ;  /* 0x000281002a047890 */ /* 0x000fe2000fffe03f */
[----:B------:R-:W-:Y:S01]  /*12b0*/  WARPGROUP.ARRIVE ;  /* 0x00000000000079c5 */ /* 0x000fe20000000000 */
[----:B------:R-:W-:Y:S01]  /*12c0*/  UMOV UR9, 0x40000040 ;  /* 0x4000004000097882 */ /* 0x000fe20000000000 */
[----:B------:R-:W-:Y:S01]  /*12d0*/  UMOV UR11, 0x40000040 ;  /* 0x40000040000b7882 */ /* 0x000fe20000000000 */
[----:B------:R-:W-:-:S04]  /*12e0*/  USHF.R.U32.HI UR4, URZ, 0x4, UR4 ;  /* 0x000000043f047899 */ /* 0x000fc80008011604 */
[----:B------:R-:W-:Y:S02]  /*12f0*/  ULOP3.LUT UR5, UR4, 0x3fff, URZ, 0xc0, !UPT ;  /* 0x00003fff04057892 */ /* 0x000fe4000f8ec03f */
[----:B------:R-:W-:Y:S02]  /*1300*/  ULOP3.LUT UR4, UR41, 0x10000, URZ, 0xfc, !UPT ;  /* 0x0001000029047892 */ /* 0x000fe4000f8efc3f */
[----:B------:R-:W-:Y:S02]  /*1310*/  ULOP3.LUT UR5, UR5, 0x10000, URZ, 0xfc, !UPT ;  /* 0x0001000005057892 */ /* 0x000fe4000f8efc3f */
[----:B------:R-:W-:Y:S02]  /*1320*/  ULEA UR7, UR39, UR4, 0xb ;  /* 0x0000000427077291 */ /* 0x000fe4000f8e583f */
[----:B------:R-:W-:Y:S02]  /*1330*/  ULEA UR6, UR39, UR5, 0x9 ;  /* 0x0000000527067291 */ /* 0x000fe4000f8e483f */
[----:B------:R-:W-:-:S03]  /*1340*/  UIADD3 UR12, UR7, 0x400, URZ ;  /* 0x00000400070c7890 */ /* 0x000fc6000fffe03f */
[----:B------:R-:W-:Y:S02]  /*1350*/  UMOV UR8, UR7 ;  /* 0x0000000700087c82 */ /* 0x000fe40008000000 */
[----:B------:R-:W-:Y:S02]  /*1360*/  UMOV UR10, UR6 ;  /* 0x00000006000a7c82 */ /* 0x000fe40008000000 */
[----:B------:R-:W-:Y:S01]  /*1370*/  HGMMA.64x64x16.F32 R56, gdesc[UR8], RZ, !UPT, gsb0 ;  /* 0x00e00000083879f0 */ /* 0x000fe2000c0008ff */
[----:B------:R-:W-:Y:S01]  /*1380*/  UMOV UR8, UR12 ;  /* 0x0000000c00087c82 */ /* 0x000fe20008000000 */
[----:B------:R-:W-:Y:S01]  /*1390*/  UMOV UR9, 0x40000040 ;  /* 0x4000004000097882 */ /* 0x000fe20000000000 */
[----:B------:R-:W-:Y:S01]  /*13a0*/  UIADD3 UR12, UR7, 0x402, URZ ;  /* 0x00000402070c7890 */ /* 0x000fe2000fffe03f */
[----:B------:R-:W-:Y:S02]  /*13b0*/  WARPGROUP.DEPBAR.LE gsb0, 0x0 ;  /* 0x00008000000079c5 */ /* 0x000fe40000010000 */
[----:B------:R-:W-:-:S06]  /*13c0*/  WARPGROUP.ARRIVE ;  /* 0x00000000000079c5 */ /* 0x000fcc0000000000 */
[----:B------:R-:W-:Y:S01]  /*13d0*/  HGMMA.64x64x16.F32 R24, gdesc[UR8], RZ, !UPT, gsb0 ;  /* 0x00e00000081879f0 */ /* 0x000fe2000c0008ff */
[----:B------:R-:W-:Y:S02]  /*13e0*/  UIADD3 UR8, UR7, 0x2, URZ ;  /* 0x0000000207087890 */ /* 0x000fe4000fffe03f */
[----:B------:R-:W-:Y:S01]  /*13f0*/  UIADD3 UR10, UR6, 0x2, URZ ;  /* 0x00000002060a7890 */ /* 0x000fe2000fffe03f */
[----:B------:R-:W-:Y:S01]  /*1400*/  UMOV UR9, 0x40000040 ;  /* 0x4000004000097882 */ /* 0x000fe20000000000 */
[----:B------:R-:W-:Y:S01]  /*1410*/  UMOV UR11, 0x40000040 ;  /* 0x40000040000b7882 */ /* 0x000fe20000000000 */
[----:B------:R-:W-:Y:S02]  /*1420*/  WARPGROUP.DEPBAR.LE gsb0, 0x0 ;  /* 0x00008000000079c5 */ /* 0x000fe40000010000 */
[----:B------:R-:W-:-:S06]  /*1430*/  WARPGROUP.ARRIVE ;  /* 0x00000000000079c5 */ /* 0x000fcc0000000000 */
[----:B------:R-:W-:Y:S01]  /*1440*/  HGMMA.64x64x16.F32 R56, gdesc[UR8], R56, gsb0 ;  /* 0x00e00000083879f0 */ /* 0x000fe20008000838 */
[----:B------:R-:W-:Y:S01]  /*1450*/  UMOV UR8, UR12 ;  /* 0x0000000c00087c82 */ /* 0x000fe20008000000 */
[----:B------:R-:W-:Y:S01]  /*1460*/  UMOV UR9, 0x40000040 ;  /* 0x4000004000097882 */ /* 0x000fe20000000000 */
[----:B------:R-:W-:Y:S01]  /*1470*/  UIADD3 UR12, UR7, 0x404, URZ ;  /* 0x00000404070c7890 */ /* 0x000fe2000fffe03f */
[----:B------:R-:W-:Y:S02]  /*1480*/  WARPGROUP.DEPBAR.LE gsb0, 0x0 ;  /* 0x00008000000079c5 */ /* 0x000fe40000010000 */
[----:B------:R-:W-:-:S06]  /*1490*/  WARPGROUP.ARRIVE ;  /* 0x00000000000079c5 */ /* 0x000fcc0000000000 */
[----:B------:R-:W-:Y:S01]  /*14a0*/  HGMMA.64x64x16.F32 R24, gdesc[UR8], R24, gsb0 ;  /* 0x00e00000081879f0 */ /* 0x000fe20008000818 */
        /* <DEDUP_REMOVED lines=9> */
[----:B------:R-:W-:Y:S02]  /*1540*/  WARPGROUP.DEPBAR.LE gsb0, 0x0 ;  /* 0x00008000000079c5 */ /* 0x000fe40000010000 */
[----:B------:R-:W-:-:S06]  /*1550*/  WARPGROUP.ARRIVE ;  /* 0x00000000000079c5 */ /* 0x000fcc0000000000 */
[----:B------:R-:W-:Y:S01]  /*1560*/  HGMMA.64x64x16.F32 R24, gdesc[UR8], R24, gsb0 ;  /* 0x00e00000081879f0 */ /* 0x000fe20008000818 */
[----:B------:R-:W-:Y:S02]  /*1570*/  UIADD3 UR8, UR7, 0x6, URZ ;  /* 0x0000000607087890 */ /* 0x000fe4000fffe03f */
[----:B------:R-:W-:Y:S01]  /*1580*/  UIADD3 UR10, UR6, 0x6, URZ ;  /* 0x00000006060a7890 */ /* 0x000fe2000fffe03f */
[----:B------:R-:W-:Y:S01]  /*1590*/  UMOV UR9, 0x40000040 ;  /* 0x4000004000097882 */ /* 0x000fe20000000000 */
[----:B------:R-:W-:Y:S01]  /*15a0*/  UMOV UR11, 0x40000040 ;  /* 0x40000040000b7882 */ /* 0x000fe20000000000 */
[----:B------:R-:W-:Y:S01]  /*15b0*/  UIADD3 UR7, UR7, 0x406, URZ ;  /* 0x0000040607077890 */ /* 0x000fe2000fffe03f */
[----:B------:R-:W-:Y:S02]  /*15c0*/  WARPGROUP.DEPBAR.LE gsb0, 0x0 ;  /* 0x00008000000079c5 */ /* 0x000fe40000010000 */
[----:B------:R-:W-:-:S06]  /*15d0*/  WARPGROUP.ARRIVE ;  /* 0x00000000000079c5 */ /* 0x000fcc0000000000 */
[----:B------:R-:W-:Y:S01]  /*15e0*/  HGMMA.64x64x16.F32 R56, gdesc[UR8], R56, gsb0 ;  /* 0x00e00000083879f0 */ /* 0x000fe20008000838 */
[----:B------:R-:W-:Y:S01]  /*15f0*/  UMOV UR8, UR7 ;  /* 0x0000000700087c82 */ /* 0x000fe20008000000 */
[----:B------:R-:W-:Y:S01]  /*1600*/  UMOV UR9, 0x40000040 ;  /* 0x4000004000097882 */ /* 0x000fe20000000000 */
[----:B------:R-:W-:Y:S02]  /*1610*/  WARPGROUP.DEPBAR.LE gsb0, 0x0 ;  /* 0x00008000000079c5 */ /* 0x000fe40000010000 */
[----:B------:R-:W-:-:S06]  /*1620*/  WARPGROUP.ARRIVE ;  /* 0x00000000000079c5 */ /* 0x000fcc0000000000 */
[----:B------:R-:W-:Y:S03]  /*1630*/  HGMMA.64x64x16.F32 R24, gdesc[UR8], R24, gsb0 ;  /* 0x00e00000081879f0 */ /* 0x000fe60008000818 */
[----:B------:R-:W-:Y:S02]  /*1640*/  WARPGROUP.DEPBAR.LE gsb0, 0x0 ;  /* 0x00008000000079c5 */ /* 0x000fe40000010000 */
[----:B------:R-:W-:Y:S05]  /*1650*/  @!P1 BRA `(.L_x_18) ;  /* 0x0000000400789947 */ /* 0x000fea0003800000 */
[----:B------:R-:W-:-:S04]  /*1660*/  UIADD3 UR6, UR39, 0x1, URZ ;  /* 0x0000000127067890 */ /* 0x000fc8000fffe03f */
[----:B------:R-:W-:-:S04]  /*1670*/  UISETP.NE.AND UP0, UPT, UR6, 0x5, UPT ;  /* 0x000000050600788c */ /* 0x000fc8000bf05270 */
[----:B------:R-:W-:Y:S02]  /*1680*/  USEL UR7, URZ, 0x1, UP0 ;  /* 0x000000013f077887 */ /* 0x000fe40008000000 */
[----:B------:R-:W-:Y:S02]  /*1690*/  USEL UR6, UR6, URZ, UP0 ;  /* 0x0000003f06067287 */ /* 0x000fe40008000000 */
[----:B------:R-:W-:-:S06]  /*16a0*/  ULOP3.LUT UR7, UR38, UR7, URZ, 0x3c, !UPT ;  /* 0x0000000726077292 */ /* 0x000fcc000f8e3c3f */
[----:B01----:R-:W-:Y:S01]  /*16b0*/  IMAD.U32 R5, RZ, RZ, UR7 ;  /* 0x00000007ff057e24 */ /* 0x003fe2000f8e00ff */
[----:B------:R-:W-:-:S06]  /*16c0*/  UMOV UR7, UR39 ;  /* 0x0000002700077c82 */ /* 0x000fcc0008000000 */
.L_x_25:
[----:B01----:R-:W-:Y:S05]  /*16d0*/  @!P0 BRA `(.L_x_19) ;  /* 0x0000000000048947 */ /* 0x003fea0003800000 */
[----:B------:R-:W-:Y:S01]  /*16e0*/  BPT.TRAP 0x1 ;  /* 0x000000040000795c */ /* 0x000fe20000300000 */
.L_x_19:
[----:B------:R-:W0:Y:S01]  /*16f0*/  S2UR UR9, SR_CgaCtaId ;  /* 0x00000000000979c3 */ /* 0x000e220000008800 */
[----:B------:R-:W-:Y:S01]  /*1700*/  UMOV UR8, 0x400 ;  /* 0x0000040000087882 */ /* 0x000fe20000000000 */
[----:B------:R-:W-:Y:S01]  /*1710*/  SHF.L.U32 R3, R5, 0x1f, RZ ;  /* 0x0000001f05037819 */ /* 0x000fe200000006ff */
[----:B0-----:R-:W-:-:S04]  /*1720*/  ULEA UR15, UR9, UR8, 0x18 ;  /* 0x00000008090f7291 */ /* 0x001fc8000f8ec03f */
[----:B------:R-:W-:-:S09]  /*1730*/  ULEA UR8, UR6, UR15, 0x3 ;  /* 0x0000000f06087291 */ /* 0x000fd2000f8e183f */
[----:B------:R0:W1:Y:S01]  /*1740*/  SYNCS.PHASECHK.TRANS64.TRYWAIT P1, [UR8], R3 ;  /* 0x00000003ff0075a7 */ /* 0x0000620008020148 */
[----:B------:R-:W-:Y:S05]  /*1750*/  @!P0 BRA `(.L_x_20) ;  /* 0x0000000000048947 */ /* 0x000fea0003800000 */
[----:B------:R-:W-:Y:S01]  /*1760*/  BPT.TRAP 0x1 ;  /* 0x000000040000795c */ /* 0x000fe20000300000 */
.L_x_20:
[----:B-1----:R-:W-:Y:S05]  /*1770*/  @P1 BRA `(.L_x_21) ;  /* 0x0000000000081947 */ /* 0x002fea0003800000 */
[----:B------:R-:W1:Y:S02]  /*1780*/  SYNCS.PHASECHK.TRANS64.TRYWAIT P1, [UR8], R3 ;  /* 0x00000003ff0075a7 */ /* 0x000e640008020148 */
[----:B-1----:R-:W-:Y:S05]  /*1790*/  @!P1 BRA `(.L_x_22) ;  /* 0x0000007400109947 */ /* 0x002fea0003800000 */
.L_x_21:
[----:B------:R-:W-:Y:S01]  /*17a0*/  ULEA UR12, UR6, UR5, 0x9 ;  /* 0x00000005060c7291 */ /* 0x000fe2000f8e483f */
[----:B------:R-:W-:Y:S01]  /*17b0*/  WARPGROUP.ARRIVE ;  /* 0x00000000000079c5 */ /* 0x000fe20000000000 */
[----:B------:R-:W-:Y:S01]  /*17c0*/  ULEA UR13, UR6, UR4, 0xb ;  /* 0x00000004060d7291 */ /* 0x000fe2000f8e583f */
[----:B------:R-:W-:Y:S01]  /*17d0*/  UMOV UR11, 0x40000040 ;  /* 0x40000040000b7882 */ /* 0x000fe20000000000 */
[----:B------:R-:W-:Y:S02]  /*17e0*/  UMOV UR9, 0x40000040 ;  /* 0x4000004000097882 */ /* 0x000fe40000000000 */
[----:B------:R-:W-:Y:S01]  /*17f0*/  UIADD3 UR14, UR13, 0x400, URZ ;  /* 0x000004000d0e7890 */ /* 0x000fe2000fffe03f */
[----:B------:R-:W-:Y:S02]  /*1800*/  UMOV UR10, UR12 ;  /* 0x0000000c000a7c82 */ /* 0x000fe40008000000 */
[----:B------:R-:W-:Y:S02]  /*1810*/  UMOV UR8, UR13 ;  /* 0x0000000d00087c82 */ /* 0x000fe40008000000 */
[----:B------:R-:W-:Y:S01]  /*1820*/  HGMMA.64x64x16.F32 R56, gdesc[UR8], R56, gsb0 ;  /* 0x00e00000083879f0 */ /* 0x000fe20008000838 */
[----:B------:R-:W-:Y:S01]  /*1830*/  UMOV UR9, 0x40000040 ;  /* 0x4000004000097882 */ /* 0x000fe20000000000 */
[----:B------:R-:W-:Y:S01]  /*1840*/  UMOV UR8, UR14 ;  /* 0x0000000e00087c82 */ /* 0x000fe20008000000 */
[----:B------:R-:W-:Y:S01]  /*1850*/  UIADD3 UR14, UR13, 0x402, URZ ;  /* 0x000004020d0e7890 */ /* 0x000fe2000fffe03f */
[----:B------:R-:W-:-:S02]  /*1860*/  WARPGROUP.DEPBAR.LE gsb0, 0x0 ;  /* 0x00008000000079c5 */ /* 0x000fc40000010000 */
        /* <DEDUP_REMOVED lines=42> */
[----:B------:R-:W-:Y:S01]  /*1b10*/  BPT.TRAP 0x1 ;  /* 0x000000040000795c */ /* 0x000fe20000300000 */
.L_x_23:
[----:B------:R-:W-:Y:S01]  /*1b20*/  ULEA UR8, UR7, UR15, 0x3 ;  /* 0x0000000f07087291 */ /* 0x000fe2000f8e183f */
[----:B------:R-:W-:-:S03]  /*1b30*/  ISETP.GT.U32.AND P1, PT, R19, 0x1, PT ;  /* 0x000000011300780c */ /* 0x000fc60003f24070 */
[----:B------:R-:W-:-:S04]  /*1b40*/  UIADD3 UR8, UR8, 0x28, URZ ;  /* 0x0000002808087890 */ /* 0x000fc8000fffe03f */
[----:B------:R-:W-:-:S09]  /*1b50*/  UPRMT UR8, URZ, 0x654, UR8 ;  /* 0x000006543f087896 */ /* 0x000fd20008000008 */
[----:B------:R-:W-:Y:S01]  /*1b60*/  SYNCS.ARRIVE.TRANS64.RED.A1T0 RZ, [UR8], RZ ;  /* 0x000000ffffff79a7 */ /* 0x000fe20008100408 */
[----:B------:R-:W-:Y:S05]  /*1b70*/  @P1 BRA `(.L_x_24) ;  /* 0x0000000000041947 */ /* 0x000fea0003800000 */
[----:B------:R-:W-:Y:S01]  /*1b80*/  BPT.TRAP 0x1 ;  /* 0x000000040000795c */ /* 0x000fe20000300000 */
.L_x_24:
[----:B------:R-:W-:Y:S01]  /*1b90*/  UIADD3 UR6, UR6, 0x1, URZ ;  /* 0x0000000106067890 */ /* 0x000fe2000fffe03f */
[C---:B------:R-:W-:Y:S01]  /*1ba0*/  ISETP.GT.AND P1, PT, R0.reuse, 0x1, PT ;  /* 0x000000010000780c */ /* 0x040fe20003f24270 */
[----:B------:R-:W-:Y:S01]  /*1bb0*/  UIADD3 UR7, UR7, 0x1, URZ ;  /* 0x0000000107077890 */ /* 0x000fe2000fffe03f */
[----:B------:R-:W-:Y:S01]  /*1bc0*/  VIADD R0, R0, 0xffffffff ;  /* 0xffffffff00007836 */ /* 0x000fe20000000000 */
[----:B------:R-:W-:Y:S02]  /*1bd0*/  UISETP.NE.AND UP0, UPT, UR6, 0x5, UPT ;  /* 0x000000050600788c */ /* 0x000fe4000bf05270 */
[----:B------:R-:W-:Y:S02]  /*1be0*/  UISETP.NE.AND UP1, UPT, UR7, 0x5, UPT ;  /* 0x000000050700788c */ /* 0x000fe4000bf25270 */
[----:B------:R-:W-:Y:S02]  /*1bf0*/  USEL UR8, URZ, 0x1, UP0 ;  /* 0x000000013f087887 */ /* 0x000fe40008000000 */
[----:B------:R-:W-:-:S02]  /*1c00*/  USEL UR6, UR6, URZ, UP0 ;  /* 0x0000003f06067287 */ /* 0x000fc40008000000 */
[----:B------:R-:W-:Y:S02]  /*1c10*/  USEL UR7, UR7, URZ, UP1 ;  /* 0x0000003f07077287 */ /* 0x000fe40008800000 */
[----:B------:R-:W-:Y:S01]  /*1c20*/  LOP3.LUT R5, R5, UR8, RZ, 0x3c, !PT ;  /* 0x0000000805057c12 */ /* 0x000fe2000f8e3cff */
[----:B------:R-:W-:Y:S09]  /*1c30*/  @P1 BRA `(.L_x_25) ;  /* 0xfffffff800a41947 */ /* 0x000ff2000383ffff */
.L_x_18:
[----:B------:R-:W2:Y:S02]  /*1c40*/  LDC R0, c[0x0][0x28c] ;  /* 0x0000a300ff007b82 */ /* 0x000ea40000000800 */
[----:B--2---:R-:W-:-:S13]  /*1c50*/  ISETP.GE.AND P1, PT, R0, 0x1, PT ;  /* 0x000000010000780c */ /* 0x004fda0003f26270 */
[----:B------:R-:W-:Y:S05]  /*1c60*/  @!P1 BRA `(.L_x_26) ;  /* 0x0000000000489947 */ /* 0x000fea0003800000 */
[----:B------:R-:W-:Y:S05]  /*1c70*/  @!P0 BRA `(.L_x_27) ;  /* 0x0000000000048947 */ /* 0x000fea0003800000 */
[----:B------:R-:W-:Y:S01]  /*1c80*/  BPT.TRAP 0x1 ;  /* 0x000000040000795c */ /* 0x000fe20000300000 */
.L_x_27:
[----:B------:R-:W2:Y:S01]  /*1c90*/  S2UR UR7, SR_CgaCtaId ;  /* 0x00000000000779c3 */ /* 0x000ea20000008800 */
[----:B------:R-:W-:Y:S01]  /*1ca0*/  UISETP.LT.AND UP0, UPT, UR40, 0x1, UPT ;  /* 0x000000012800788c */ /* 0x000fe2000bf01270 */
[----:B------:R-:W-:-:S03]  /*1cb0*/  ISETP.GT.U32.AND P0, PT, R19, 0x1, PT ;  /* 0x000000011300780c */ /* 0x000fc60003f04070 */
[----:B------:R-:W-:-:S04]  /*1cc0*/  USEL UR6, UR40, 0x1, UP0 ;  /* 0x0000000128067887 */ /* 0x000fc80008000000 */
[----:B------:R-:W-:-:S04]  /*1cd0*/  UIADD3 UR6, UR39, UR40, -UR6 ;  /* 0x0000002827067290 */ /* 0x000fc8000fffe806 */
[----:B------:R-:W-:-:S04]  /*1ce0*/  UIMAD.WIDE.U32 UR4, UR6, -0x33333333, URZ ;  /* 0xcccccccd060478a5 */ /* 0x000fc8000f8e003f */
[----:B------:R-:W-:-:S03]  /*1cf0*/  USHF.R.U32.HI UR4, URZ, 0x2, UR5 ;  /* 0x000000023f047899 */ /* 0x000fc60008011605 */
[----:B------:R-:W-:Y:S01]  /*1d00*/  UMOV UR5, 0x400 ;  /* 0x0000040000057882 */ /* 0x000fe20000000000 */
[----:B------:R-:W-:Y:S02]  /*1d10*/  UIMAD UR6, UR4, -0x5, UR6 ;  /* 0xfffffffb040678a4 */ /* 0x000fe4000f8e0206 */
[----:B--2---:R-:W-:-:S04]  /*1d20*/  ULEA UR5, UR7, UR5, 0x18 ;  /* 0x0000000507057291 */ /* 0x004fc8000f8ec03f */
[----:B------:R-:W-:-:S04]  /*1d30*/  ULEA UR6, UR6, UR5, 0x3 ;  /* 0x0000000506067291 */ /* 0x000fc8000f8e183f */
[----:B------:R-:W-:-:S04]  /*1d40*/  UIADD3 UR6, UR6, 0x28, URZ ;  /* 0x0000002806067890 */ /* 0x000fc8000fffe03f */
[----:B------:R-:W-:-:S09]  /*1d50*/  UPRMT UR6, URZ, 0x654, UR6 ;  /* 0x000006543f067896 */ /* 0x000fd20008000006 */
[----:B------:R-:W-:Y:S01]  /*1d60*/  SYNCS.ARRIVE.TRANS64.RED.A1T0 RZ, [UR6], RZ ;  /* 0x000000ffffff79a7 */ /* 0x000fe20008100406 */
[----:B------:R-:W-:Y:S05]  /*1d70*/  @P0 BRA `(.L_x_26) ;  /* 0x0000000000040947 */ /* 0x000fea0003800000 */
[----:B------:R-:W-:Y:S01]  /*1d80*/  BPT.TRAP 0x1 ;  /* 0x000000040000795c */ /* 0x000fe20000300000 */
.L_x_26:
[----:B------:R-:W2:Y:S01]  /*1d90*/  LDC R6, c[0x0][0x288] ;  /* 0x0000a200ff067b82 */ /* 0x000ea20000000800 */
[----:B01----:R-:W-:Y:S01]  /*1da0*/  LOP3.LUT R5, R18, 0x3, RZ, 0xc0, !PT ;  /* 0x0000000312057812 */ /* 0x003fe200078ec0ff */
[----:B------:R-:W-:Y:S01]  /*1db0*/  IMAD.SHL.U32 R11, R90, 0x40, RZ ;  /* 0x000000405a0b7824 */ /* 0x000fe200078e00ff */
[----:B------:R-:W-:Y:S01]  /*1dc0*/  SHF.R.U32.HI R3, RZ, 0x2, R18 ;  /* 0x00000002ff037819 */ /* 0x000fe20000011612 */
[----:B------:R-:W-:Y:S01]  /*1dd0*/  UIADD3 UR39, UR40, UR39, URZ ;  /* 0x0000002728277290 */ /* 0x000fe2000fffe03f */
[----:B------:R-:W-:Y:S01]  /*1de0*/  LOP3.LUT R4, R18, 0x60, RZ, 0xc0, !PT ;  /* 0x0000006012047812 */ /* 0x000fe200078ec0ff */
[----:B------:R-:W-:Y:S01]  /*1df0*/  ULDC UR7, c[0x0][0x284] ;  /* 0x0000a10000077ab9 */ /* 0x000fe20000000800 */
[----:B------:R-:W-:Y:S01]  /*1e00*/  LOP3.LUT R0, R22, 0x1, RZ, 0xc0, !PT ;  /* 0x0000000116007812 */ /* 0x000fe200078ec0ff */
[----:B------:R-:W-:Y:S01]  /*1e10*/  UISETP.GT.U32.AND UP0, UPT, UR39, 0x4, UPT ;  /* 0x000000042700788c */ /* 0x000fe2000bf04070 */
[----:B------:R-:W-:Y:S01]  /*1e20*/  LOP3.LUT R3, R3, 0x7, RZ, 0xc0, !PT ;  /* 0x0000000703037812 */ /* 0x000fe200078ec0ff */
[----:B------:R-:W-:Y:S01]  /*1e30*/  UISETP.GE.U32.AND UP1, UPT, UR40, 0x5, UPT ;  /* 0x000000052800788c */ /* 0x000fe2000bf26070 */
[----:B------:R-:W-:Y:S01]  /*1e40*/  SHF.R.U32.HI R4, RZ, 0x1, R4 ;  /* 0x00000001ff047819 */ /* 0x000fe20000011604 */
[----:B------:R-:W-:Y:S01]  /*1e50*/  IMAD.SHL.U32 R8, R0, 0x40, RZ ;  /* 0x0000004000087824 */ /* 0x000fe200078e00ff */
[----:B------:R-:W-:Y:S01]  /*1e60*/  UISETP.LT.U32.AND UP0, UPT, UR40, 0x5, UP0 ;  /* 0x000000052800788c */ /* 0x000fe20008701070 */
[----:B------:R-:W-:Y:S01]  /*1e70*/  SHF.R.S32.HI R21, RZ, 0x1f, R23 ;  /* 0x0000001fff157819 */ /* 0x000fe20000011417 */
[----:B------:R-:W-:Y:S01]  /*1e80*/  ULDC.64 UR8, c[0x0][0x5d0] ;  /* 0x0001740000087ab9 */ /* 0x000fe20000000a00 */
[--C-:B------:R-:W-:Y:S01]  /*1e90*/  IADD3 R7, RZ, -R4, -R3.reuse ;  /* 0x80000004ff077210 */ /* 0x100fe20007ffe803 */
[----:B------:R-:W-:Y:S01]  /*1ea0*/  UIMAD.WIDE.U32 UR4, UR39, -0x33333333, URZ ;  /* 0xcccccccd270478a5 */ /* 0x000fe2000f8e003f */
[----:B------:R-:W-:Y:S01]  /*1eb0*/  LOP3.LUT R3, R8, 0x40, R3, 0xe2, !PT ;  /* 0x0000004008037812 */ /* 0x000fe200078ee203 */
[----:B------:R-:W-:Y:S01]  /*1ec0*/  USEL UR6, URZ, 0x1, !UP0 ;  /* 0x000000013f067887 */ /* 0x000fe2000c000000 */
[----:B------:R-:W-:Y:S01]  /*1ed0*/  IMAD R8, R21, UR8, RZ ;  /* 0x0000000815087c24 */ /* 0x000fe2000f8e02ff */
[----:B------:R-:W-:Y:S01]  /*1ee0*/  USHF.R.U32.HI UR4, URZ, 0x2, UR5 ;  /* 0x000000023f047899 */ /* 0x000fe20008011605 */
[----:B------:R-:W-:Y:S01]  /*1ef0*/  IMAD R0, R0, -0x40, R7 ;  /* 0xffffffc000007824 */ /* 0x000fe200078e0207 */
[----:B------:R-:W-:Y:S01]  /*1f00*/  ULOP3.LUT UR38, UR38, UR6, URZ, 0x3c, !UPT ;  /* 0x0000000626267292 */ /* 0x000fe2000f8e3c3f */
[----:B--2---:R-:W-:Y:S01]  /*1f10*/  IMAD R10, R5, -0x2, R6 ;  /* 0xfffffffe050a7824 */ /* 0x004fe200078e0206 */
[----:B------:R-:W-:Y:S01]  /*1f20*/  ISETP.GE.AND P0, PT, R11, R6, PT ;  /* 0x000000060b00720c */ /* 0x000fe20003f06270 */
[----:B------:R-:W-:Y:S01]  /*1f30*/  IMAD.SHL.U32 R5, R94, 0x100, RZ ;  /* 0x000001005e057824 */ /* 0x000fe200078e00ff */
[----:B------:R-:W-:Y:S01]  /*1f40*/  UIMAD UR39, UR4, -0x5, UR39 ;  /* 0xfffffffb042778a4 */ /* 0x000fe2000f8e0227 */
[----:B------:R-:W-:Y:S01]  /*1f50*/  IMAD.SHL.U32 R6, R18, 0x2, RZ ;  /* 0x0000000212067824 */ /* 0x000fe200078e00ff */
[----:B------:R-:W-:Y:S01]  /*1f60*/  @UP1 ULOP3.LUT UR38, UR38, 0x1, UR4, 0x78, !UPT ;  /* 0x0000000126261892 */ /* 0x000fe2000f8e7804 */
[----:B------:R-:W-:Y:S01]  /*1f70*/  IMAD.WIDE R94, R94, 0x100, RZ ;  /* 0x000001005e5e7825 */ /* 0x000fe200078e02ff */
[----:B------:R-:W-:-:S02]  /*1f80*/  ISETP.GE.OR P0, PT, R5, UR7, P0 ;  /* 0x0000000705007c0c */ /* 0x000fc40008706670 */
[----:B------:R-:W-:Y:S01]  /*1f90*/  LOP3.LUT R6, R11, 0x6, R6, 0xf8, !PT ;  /* 0x000000060b067812 */ /* 0x000fe200078ef806 */
[----:B------:R-:W-:Y:S01]  /*1fa0*/  IMAD R13, R23, UR9, R8 ;  /* 0x00000009170d7c24 */ /* 0x000fe2000f8e0208 */
[----:B------:R-:W-:Y:S01]  /*1fb0*/  LOP3.LUT R113, R94, R3, R4, 0xfe, !PT ;  /* 0x000000035e717212 */ /* 0x000fe200078efe04 */
[----:B------:R-:W-:Y:S01]  /*1fc0*/  IMAD.IADD R4, R10, 0x1, -R11 ;  /* 0x000000010a047824 */ /* 0x000fe200078e0a0b */
[----:B------:R-:W-:Y:S02]  /*1fd0*/  SHF.R.S32.HI R7, RZ, 0x1f, R6 ;  /* 0x0000001fff077819 */ /* 0x000fe40000011406 */
[----:B------:R-:W-:Y:S01]  /*1fe0*/  IADD3 R3, -R5, UR7, R0 ;  /* 0x0000000705037c10 */ /* 0x000fe2000fffe100 */
[----:B------:R-:W-:Y:S02]  /*1ff0*/  IMAD.MOV.U32 R0, RZ, RZ, -0x1 ;  /* 0xffffffffff007424 */ /* 0x000fe400078e00ff */
[----:B------:R-:W-:-:S04]  /*2000*/  IMAD.WIDE.U32 R8, R23, UR8, R6 ;  /* 0x0000000817087c25 */ /* 0x000fc8000f8e0006 */
[----:B------:R-:W-:Y:S01]  /*2010*/  IMAD.IADD R9, R9, 0x1, R13 ;  /* 0x0000000109097824 */ /* 0x000fe200078e020d */
[----:B------:R-:W-:Y:S06]  /*2020*/  @P0 BRA `(.L_x_28) ;  /* 0x0000004c007c0947 */ /* 0x000fec0003800000 */
[----:B------:R-:W0:Y:S01]  /*2030*/  LDC.64 R12, c[0x0][0x5c8] ;  /* 0x00017200ff0c7b82 */ /* 0x000e220000000a00 */
[----:B-----5:R-:W-:Y:S01]  /*2040*/  FSETP.NEU.AND P1, PT, R89, RZ, PT ;  /* 0x000000ff5900720b */ /* 0x020fe20003f2d000 */
[----:B------:R-:W-:Y:S01]  /*2050*/  BSSY B0, `(.L_x_28) ;  /* 0x00004dc000007945 */ /* 0x000fe20003800000 */
[----:B------:R-:W-:-:S04]  /*2060*/  ISETP.GT.AND P6, PT, R4, RZ, PT ;  /* 0x000000ff0400720c */ /* 0x000fc80003fc4270 */
[----:B------:R-:W-:Y:S01]  /*2070*/  ISETP.GT.AND P0, PT, R3, RZ, P6 ;  /* 0x000000ff0300720c */ /* 0x000fe20003704270 */
[-C--:B0-----:R-:W-:Y:S02]  /*2080*/  IMAD R10, R95, R12.reuse, RZ ;  /* 0x0000000c5f0a7224 */ /* 0x081fe400078e02ff */
[----:B------:R-:W-:-:S04]  /*2090*/  IMAD.WIDE.U32 R104, R113, R12, R8 ;  /* 0x0000000c71687225 */ /* 0x000fc800078e0008 */
[----:B------:R-:W-:-:S04]  /*20a0*/  IMAD R5, R113, R13, R10 ;  /* 0x0000000d71057224 */ /* 0x000fc800078e020a */
[----:B------:R-:W-:Y:S01]  /*20b0*/  IMAD.IADD R93, R105, 0x1, R5 ;  /* 0x00000001695d7824 */ /* 0x000fe200078e0205 */
[----:B------:R-:W-:Y:S06]  /*20c0*/  @!P1 BRA `(.L_x_29) ;  /* 0x0000003400789947 */ /* 0x000fec0003800000 */
[----:B------:R-:W0:Y:S01]  /*20d0*/  LDC.64 R14, c[0x0][0x5b8] ;  /* 0x00016e00ff0e7b82 */ /* 0x000e220000000a00 */
[----:B------:R-:W-:-:S07]  /*20e0*/  ULDC.64 UR4, c[0x0][0x5c0] ;  /* 0x0001700000047ab9 */ /* 0x000fce0000000a00 */
[----:B------:R-:W1:Y:S08]  /*20f0*/  LDC.64 R96, c[0x0][0x5b0] ;  /* 0x00016c00ff607b82 */ /* 0x000e700000000a00 */
[----:B------:R-:W2:Y:S01]  /*2100*/  LDC.64 R10, c[0x0][0x5a8] ;  /* 0x00016a00ff0a7b82 */ /* 0x000ea20000000a00 */
[-C--:B0-----:R-:W-:Y:S02]  /*2110*/  IMAD R8, R21, R14.reuse, RZ ;  /* 0x0000000e15087224 */ /* 0x081fe400078e02ff */
[----:B------:R-:W-:-:S04]  /*2120*/  IMAD.WIDE.U32 R20, R23, R14, R6 ;  /* 0x0000000e17147225 */ /* 0x000fc800078e0006 */
[----:B------:R-:W-:Y:S02]  /*2130*/  IMAD R103, R23, R15, R8 ;  /* 0x0000000f17677224 */ /* 0x000fe400078e0208 */
[-C--:B-1----:R-:W-:Y:S02]  /*2140*/  IMAD R8, R95, R96.reuse, RZ ;  /* 0x000000605f087224 */ /* 0x082fe400078e02ff */
[----:B------:R-:W-:Y:S02]  /*2150*/  IMAD.IADD R91, R21, 0x1, R103 ;  /* 0x00000001155b7824 */ /* 0x000fe400078e0267 */
[----:B------:R-:W-:Y:S02]  /*2160*/  IMAD.MOV.U32 R90, RZ, RZ, R20 ;  /* 0x000000ffff5a7224 */ /* 0x000fe400078e0014 */
[C---:B------:R-:W-:Y:S02]  /*2170*/  IMAD R109, R113.reuse, R97, R8 ;  /* 0x00000061716d7224 */ /* 0x040fe400078e0208 */
[----:B------:R-:W-:-:S04]  /*2180*/  IMAD.WIDE.U32 R8, R113, R96, R90 ;  /* 0x0000006071087225 */ /* 0x000fc800078e005a */
[----:B------:R-:W-:Y:S01]  /*2190*/  IMAD.IADD R5, R9, 0x1, R109 ;  /* 0x0000000109057824 */ /* 0x000fe200078e026d */
[----:B--2---:R-:W-:-:S04]  /*21a0*/  LEA R98, P1, R8, R10, 0x1 ;  /* 0x0000000a08627211 */ /* 0x004fc800078208ff */
[----:B------:R-:W-:-:S05]  /*21b0*/  LEA.HI.X R99, R8, R11, R5, 0x1, P1 ;  /* 0x0000000b08637211 */ /* 0x000fca00008f0c05 */
[----:B------:R-:W2:Y:S01]  /*21c0*/  @P0 LDG.E.LTC128B.U16 R5, desc[UR36][R98.64] ;  /* 0x0000002462050981 */ /* 0x000ea2000c1e1520 */
[----:B------:R-:W-:Y:S01]  /*21d0*/  ISETP.GT.AND P4, PT, R4, 0x1, PT ;  /* 0x000000010400780c */ /* 0x000fe20003f84270 */
[----:B------:R-:W-:Y:S01]  /*21e0*/  IMAD.WIDE.U32 R8, R113, R96, R6 ;  /* 0x0000006071087225 */ /* 0x000fe200078e0006 */
[----:B------:R-:W-:Y:S02]  /*21f0*/  BSSY B1, `(.L_x_30) ;  /* 0x0000013000017945 */ /* 0x000fe40003800000 */
[----:B------:R-:W-:Y:S01]  /*2200*/  P2R R107, PR, RZ, 0x10 ;  /* 0x00000010ff6b7803 */ /* 0x000fe20000000000 */
[----:B------:R-:W-:Y:S02]  /*2210*/  IMAD.IADD R9, R109, 0x1, R9 ;  /* 0x000000016d097824 */ /* 0x000fe400078e0209 */
[----:B------:R-:W-:-:S04]  /*2220*/  IMAD.WIDE.U32 R100, R23, R14, R8 ;  /* 0x0000000e17647225 */ /* 0x000fc800078e0008 */
[----:B------:R-:W-:Y:S01]  /*2230*/  IMAD.IADD R9, R103, 0x1, R101 ;  /* 0x0000000167097824 */ /* 0x000fe200078e0265 */
[----:B------:R-:W-:Y:S02]  /*2240*/  LEA R8, P2, R100, R10, 0x1 ;  /* 0x0000000a64087211 */ /* 0x000fe400078408ff */
[----:B------:R-:W-:Y:S02]  /*2250*/  SHF.L.U64.HI R101, R96, 0x3, R97 ;  /* 0x0000000360657819 */ /* 0x000fe40000010261 */
[----:B------:R-:W-:Y:S01]  /*2260*/  LEA.HI.X R9, R100, R11, R9, 0x1, P2 ;  /* 0x0000000b64097211 */ /* 0x000fe200010f0c09 */
[----:B------:R-:W-:Y:S02]  /*2270*/  IMAD.SHL.U32 R100, R96, 0x8, RZ ;  /* 0x0000000860647824 */ /* 0x000fe400078e00ff */
[----:B--2---:R-:W-:-:S05]  /*2280*/  HADD2.F32 R92, -RZ, R5.H0_H0 ;  /* 0x20000005ff5c7230 */ /* 0x004fca0000004100 */
[----:B------:R-:W-:Y:S01]  /*2290*/  FMUL R15, R92, R89 ;  /* 0x000000595c0f7220 */ /* 0x000fe20000400000 */
[----:B------:R-:W-:-:S03]  /*22a0*/  LEA R92, P1, R104, UR4, 0x1 ;  /* 0x00000004685c7c11 */ /* 0x000fc6000f8208ff */
[----:B------:R-:W-:Y:S01]  /*22b0*/  FFMA R15, R56, R88, R15 ;  /* 0x00000058380f7223 */ /* 0x000fe2000000000f */
[----:B------:R-:W-:Y:S02]  /*22c0*/  LEA.HI.X R93, R104, UR5, R93, 0x1, P1 ;  /* 0x00000005685d7c11 */ /* 0x000fe400088f0c5d */
[----:B------:R-:W-:Y:S02]  /*22d0*/  ISETP.GT.AND P1, PT, R3, RZ, P4 ;  /* 0x000000ff0300720c */ /* 0x000fe40002724270 */
[----:B------:R-:W-:-:S05]  /*22e0*/  F2FP.F16.F32.PACK_AB R15, RZ, R15 ;  /* 0x0000000fff0f723e */ /* 0x000fca00000000ff */
[----:B------:R0:W-:Y:S06]  /*22f0*/  @P0 STG.E.U16 desc[UR36][R92.64], R15 ;  /* 0x0000000f5c000986 */ /* 0x0001ec000c101524 */
[----:B------:R-:W-:Y:S05]  /*2300*/  @!P1 BRA `(.L_x_31) ;  /* 0x0000000000049947 */ /* 0x000fea0003800000 */
[----:B------:R1:W5:Y:S02]  /*2310*/  LDG.E.LTC128B.U16 R5, desc[UR36][R8.64+0x2] ;  /* 0x0000022408057981 */ /* 0x000364000c1e1520 */
.L_x_31:
[----:B------:R-:W-:Y:S05]  /*2320*/  BSYNC B1 ;  /* 0x0000000000017941 */ /* 0x000fea0003800000 */
.L_x_30:
[----:B-----5:R-:W-:Y:S01]  /*2330*/  HADD2.F32 R56, -RZ, R5.H0_H0 ;  /* 0x20000005ff387230 */ /* 0x020fe20000004100 */
[----:B------:R-:W-:Y:S01]  /*2340*/  ISETP.GT.AND P0, PT, R3, 0x8, P6 ;  /* 0x000000080300780c */ /* 0x000fe20003704270 */
[----:B------:R-:W-:-:S04]  /*2350*/  IMAD.WIDE.U32 R104, R113, R96, R100 ;  /* 0x0000006071687225 */ /* 0x000fc800078e0064 */
[----:B------:R-:W-:Y:S01]  /*2360*/  FMUL R56, R56, R89 ;  /* 0x0000005938387220 */ /* 0x000fe20000400000 */
[----:B------:R-:W-:Y:S01]  /*2370*/  IMAD.IADD R109, R109, 0x1, R105 ;  /* 0x000000016d6d7824 */ /* 0x000fe200078e0269 */
[----:B0-----:R-:W-:Y:S02]  /*2380*/  IADD3 R15, P2, R20, R104, RZ ;  /* 0x00000068140f7210 */ /* 0x001fe40007f5e0ff */
[----:B------:R-:W-:-:S03]  /*2390*/  FFMA R57, R57, R88, R56 ;  /* 0x0000005839397223 */ /* 0x000fc60000000038 */
[----:B------:R-:W-:Y:S01]  /*23a0*/  IMAD.X R98, R109, 0x1, R91, P2 ;  /* 0x000000016d627824 */ /* 0x000fe200010e065b */
[C---:B------:R-:W-:Y:S02]  /*23b0*/  LEA R56, P2, R15.reuse, R10, 0x1 ;  /* 0x0000000a0f387211 */ /* 0x040fe400078408ff */
[----:B------:R-:W-:Y:S02]  /*23c0*/  F2FP.F16.F32.PACK_AB R99, RZ, R57 ;  /* 0x00000039ff63723e */ /* 0x000fe400000000ff */
[----:B------:R-:W-:Y:S02]  /*23d0*/  LEA.HI.X R57, R15, R11, R98, 0x1, P2 ;  /* 0x0000000b0f397211 */ /* 0x000fe400010f0c62 */
[----:B------:R-:W-:Y:S01]  /*23e0*/  PRMT R15, R5, 0x7610, R15 ;  /* 0x00007610050f7816 */ /* 0x000fe2000000000f */
[----:B------:R0:W-:Y:S05]  /*23f0*/  @P1 STG.E.U16 desc[UR36][R92.64+0x2], R99 ;  /* 0x000002635c001986 */ /* 0x0001ea000c101524 */
[----:B------:R2:W3:Y:S01]  /*2400*/  @P0 LDG.E.LTC128B.U16 R15, desc[UR36][R56.64] ;  /* 0x00000024380f0981 */ /* 0x0004e2000c1e1520 */
[----:B------:R-:W-:Y:S01]  /*2410*/  IADD3 R104, P1, R6, R104, RZ ;  /* 0x0000006806687210 */ /* 0x000fe20007f3e0ff */
[----:B------:R-:W-:Y:S01]  /*2420*/  BSSY B1, `(.L_x_32) ;  /* 0x0000012000017945 */ /* 0x000fe20003800000 */
[----:B------:R-:W-:-:S03]  /*2430*/  SHF.L.U64.HI R111, R12, 0x4, R13 ;  /* 0x000000040c6f7819 */ /* 0x000fc6000001020d */
[----:B------:R-:W-:Y:S01]  /*2440*/  IMAD.X R105, R7, 0x1, R109, P1 ;  /* 0x0000000107697824 */ /* 0x000fe200008e066d */
[----:B------:R-:W-:Y:S01]  /*2450*/  ISETP.GT.AND P1, PT, R3, 0x8, P4 ;  /* 0x000000080300780c */ /* 0x000fe20002724270 */
[----:B------:R-:W-:Y:S02]  /*2460*/  IMAD.SHL.U32 R109, R12, 0x10, RZ ;  /* 0x000000100c6d7824 */ /* 0x000fe400078e00ff */
[----:B------:R-:W-:-:S03]  /*2470*/  IMAD.WIDE.U32 R104, R23, R14, R104 ;  /* 0x0000000e17687225 */ /* 0x000fc600078e0068 */
[----:B--2---:R-:W-:Y:S01]  /*2480*/  LEA R56, P3, R104, R10, 0x1 ;  /* 0x0000000a68387211 */ /* 0x004fe200078608ff */
[----:B---3--:R-:W-:-:S05]  /*2490*/  HADD2.F32 R98, -RZ, R15.H0_H0 ;  /* 0x2000000fff627230 */ /* 0x008fca0000004100 */
[----:B------:R-:W-:Y:S01]  /*24a0*/  FMUL R5, R98, R89 ;  /* 0x0000005962057220 */ /* 0x000fe20000400000 */
[----:B------:R-:W-:-:S03]  /*24b0*/  IADD3 R98, P2, R109, R92, RZ ;  /* 0x0000005c6d627210 */ /* 0x000fc60007f5e0ff */
[----:B------:R-:W-:Y:S01]  /*24c0*/  FFMA R5, R58, R88, R5 ;  /* 0x000000583a057223 */ /* 0x000fe20000000005 */
[----:B------:R-:W-:Y:S02]  /*24d0*/  IMAD.IADD R58, R103, 0x1, R105 ;  /* 0x00000001673a7824 */ /* 0x000fe400078e0269 */
[----:B0-----:R-:W-:Y:S02]  /*24e0*/  IMAD.X R99, R111, 0x1, R93, P2 ;  /* 0x000000016f637824 */ /* 0x001fe400010e065d */
[----:B------:R-:W-:Y:S02]  /*24f0*/  F2FP.F16.F32.PACK_AB R5, RZ, R5 ;  /* 0x00000005ff05723e */ /* 0x000fe400000000ff */
[----:B------:R-:W-:-:S03]  /*2500*/  LEA.HI.X R57, R104, R11, R58, 0x1, P3 ;  /* 0x0000000b68397211 */ /* 0x000fc600018f0c3a */
[----:B------:R0:W-:Y:S01]  /*2510*/  @P0 STG.E.U16 desc[UR36][R98.64], R5 ;  /* 0x0000000562000986 */ /* 0x0001e2000c101524 */
[----:B------:R-:W-:Y:S05]  /*2520*/  @!P1 BRA `(.L_x_33) ;  /* 0x0000000000049947 */ /* 0x000fea0003800000 */
[----:B------:R2:W5:Y:S02]  /*2530*/  LDG.E.LTC128B.U16 R15, desc[UR36][R56.64+0x2] ;  /* 0x00000224380f7981 */ /* 0x000564000c1e1520 */
.L_x_33:
[----:B------:R-:W-:Y:S05]  /*2540*/  BSYNC B1 ;  /* 0x0000000000017941 */ /* 0x000fea0003800000 */
.L_x_32:
[----:B-----5:R-:W-:Y:S01]  /*2550*/  HADD2.F32 R58, -RZ, R15.H0_H0 ;  /* 0x2000000fff3a7230 */ /* 0x020fe20000004100 */
[----:B------:R-:W-:Y:S01]  /*2560*/  ISETP.GT.AND P4, PT, R4, 0x8, PT ;  /* 0x000000080400780c */ /* 0x000fe20003f84270 */
[----:B------:R-:W-:Y:S01]  /*2570*/  BSSY B1, `(.L_x_34) ;  /* 0x000000d000017945 */ /* 0x000fe20003800000 */
[----:B------:R-:W-:Y:S02]  /*2580*/  PRMT R104, R15, 0x7610, R104 ;  /* 0x000076100f687816 */ /* 0x000fe40000000068 */
[----:B------:R-:W-:Y:S01]  /*2590*/  FMUL R58, R58, R89 ;  /* 0x000000593a3a7220 */ /* 0x000fe20000400000 */
[----:B------:R-:W-:Y:S02]  /*25a0*/  ISETP.GT.AND P0, PT, R3, RZ, P4 ;  /* 0x000000ff0300720c */ /* 0x000fe40002704270 */
[----:B------:R-:W-:Y:S01]  /*25b0*/  P2R R108, PR, RZ, 0x10 ;  /* 0x00000010ff6c7803 */ /* 0x000fe20000000000 */
[----:B------:R-:W-:Y:S01]  /*25c0*/  FFMA R58, R59, R88, R58 ;  /* 0x000000583b3a7223 */ /* 0x000fe2000000003a */
[----:B------:R-:W-:-:S04]  /*25d0*/  IMAD.MOV.U32 R59, RZ, RZ, R99 ;  /* 0x000000ffff3b7224 */ /* 0x000fc800078e0063 */
[----:B------:R-:W-:-:S04]  /*25e0*/  F2FP.F16.F32.PACK_AB R58, RZ, R58 ;  /* 0x0000003aff3a723e */ /* 0x000fc800000000ff */
[----:B0-----:R-:W-:Y:S01]  /*25f0*/  PRMT R5, R58, 0x7610, R5 ;  /* 0x000076103a057816 */ /* 0x001fe20000000005 */
[----:B------:R-:W-:-:S05]  /*2600*/  IMAD.MOV.U32 R58, RZ, RZ, R98 ;  /* 0x000000ffff3a7224 */ /* 0x000fca00078e0062 */
[----:B------:R0:W-:Y:S01]  /*2610*/  @P1 STG.E.U16 desc[UR36][R58.64+0x2], R5 ;  /* 0x000002053a001986 */ /* 0x0001e2000c101524 */
[----:B------:R-:W-:Y:S05]  /*2620*/  @!P0 BRA `(.L_x_35) ;  /* 0x0000000000048947 */ /* 0x000fea0003800000 */
[----:B------:R3:W5:Y:S02]  /*2630*/  LDG.E.LTC128B.U16 R104, desc[UR36][R8.64+0x10] ;  /* 0x0000102408687981 */ /* 0x000764000c1e1520 */
.L_x_35:
[----:B------:R-:W-:Y:S05]  /*2640*/  BSYNC B1 ;  /* 0x0000000000017941 */ /* 0x000fea0003800000 */
.L_x_34:
[----:B-----5:R-:W-:Y:S01]  /*2650*/  HADD2.F32 R106, -RZ, R104.H0_H0 ;  /* 0x20000068ff6a7230 */ /* 0x020fe20000004100 */
[C---:B------:R-:W-:Y:S01]  /*2660*/  SHF.L.U64.HI R15, R12.reuse, 0x8, R13 ;  /* 0x000000080c0f7819 */ /* 0x040fe2000001020d */
[----:B0-----:R-:W-:Y:S01]  /*2670*/  IMAD.SHL.U32 R5, R12, 0x100, RZ ;  /* 0x000001000c057824 */ /* 0x001fe200078e00ff */
[----:B------:R-:W-:Y:S01]  /*2680*/  ISETP.GT.AND P3, PT, R4, 0x9, PT ;  /* 0x000000090400780c */ /* 0x000fe20003f64270 */
[----:B------:R-:W-:Y:S01]  /*2690*/  BSSY B1, `(.L_x_36) ;  /* 0x000000b000017945 */ /* 0x000fe20003800000 */
[----:B------:R-:W-:Y:S02]  /*26a0*/  FMUL R105, R106, R89 ;  /* 0x000000596a697220 */ /* 0x000fe40000400000 */
[----:B------:R-:W-:Y:S02]  /*26b0*/  IADD3 R12, P1, P2, R5, R92, R109 ;  /* 0x0000005c050c7210 */ /* 0x000fe40007a3e06d */
[----:B------:R-:W-:Y:S02]  /*26c0*/  FFMA R105, R60, R88, R105 ;  /* 0x000000583c697223 */ /* 0x000fe40000000069 */
[----:B------:R-:W-:-:S02]  /*26d0*/  IADD3.X R13, R15, R93, R111, P1, P2 ;  /* 0x0000005d0f0d7210 */ /* 0x000fc40000fe446f */
[----:B------:R-:W-:Y:S02]  /*26e0*/  ISETP.GT.AND P1, PT, R3, RZ, P3 ;  /* 0x000000ff0300720c */ /* 0x000fe40001f24270 */
[----:B------:R-:W-:Y:S02]  /*26f0*/  F2FP.F16.F32.PACK_AB R60, RZ, R105 ;  /* 0x00000069ff3c723e */ /* 0x000fe400000000ff */
[----:B------:R-:W-:-:S03]  /*2700*/  P2R R105, PR, RZ, 0x8 ;  /* 0x00000008ff697803 */ /* 0x000fc60000000000 */
[----:B------:R0:W-:Y:S06]  /*2710*/  @P0 STG.E.U16 desc[UR36][R92.64+0x10], R60 ;  /* 0x0000103c5c000986 */ /* 0x0001ec000c101524 */
[----:B------:R-:W-:Y:S05]  /*2720*/  @!P1 BRA `(.L_x_37) ;  /* 0x0000000000049947 */ /* 0x000fea0003800000 */
[----:B------:R4:W5:Y:S02]  /*2730*/  LDG.E.LTC128B.U16 R104, desc[UR36][R8.64+0x12] ;  /* 0x0000122408687981 */ /* 0x000964000c1e1520 */
.L_x_37:
[----:B------:R-:W-:Y:S05]  /*2740*/  BSYNC B1 ;  /* 0x0000000000017941 */ /* 0x000fea0003800000 */
.L_x_36:
[----:B0----5:R-:W-:Y:S01]  /*2750*/  HADD2.F32 R60, -RZ, R104.H0_H0 ;  /* 0x20000068ff3c7230 */ /* 0x021fe20000004100 */
[----:B------:R-:W-:Y:S01]  /*2760*/  ISETP.GT.AND P0, PT, R3, 0x8, P4 ;  /* 0x000000080300780c */ /* 0x000fe20002704270 */
[----:B------:R-:W-:Y:S03]  /*2770*/  BSSY B1, `(.L_x_38) ;  /* 0x000000a000017945 */ /* 0x000fe60003800000 */
[----:B------:R-:W-:-:S04]  /*2780*/  FMUL R60, R60, R89 ;  /* 0x000000593c3c7220 */ /* 0x000fc80000400000 */
[----:B------:R-:W-:Y:S01]  /*2790*/  FFMA R60, R61, R88, R60 ;  /* 0x000000583d3c7223 */ /* 0x000fe2000000003c */
[----:B------:R-:W-:-:S04]  /*27a0*/  @P1 IMAD.MOV.U32 R61, RZ, RZ, R93 ;  /* 0x000000ffff3d1224 */ /* 0x000fc800078e005d */
[----:B------:R-:W-:-:S04]  /*27b0*/  F2FP.F16.F32.PACK_AB R60, RZ, R60 ;  /* 0x0000003cff3c723e */ /* 0x000fc800000000ff */
[----:B------:R-:W-:Y:S01]  /*27c0*/  PRMT R106, R60, 0x7610, R106 ;  /* 0x000076103c6a7816 */ /* 0x000fe2000000006a */
[----:B------:R-:W-:-:S05]  /*27d0*/  @P1 IMAD.MOV.U32 R60, RZ, RZ, R92 ;  /* 0x000000ffff3c1224 */ /* 0x000fca00078e005c */
[----:B------:R0:W-:Y:S01]  /*27e0*/  @P1 STG.E.U16 desc[UR36][R60.64+0x12], R106 ;  /* 0x0000126a3c001986 */ /* 0x0001e2000c101524 */
[----:B------:R-:W-:Y:S05]  /*27f0*/  @!P0 BRA `(.L_x_39) ;  /* 0x0000000000048947 */ /* 0x000fea0003800000 */
[----:B------:R0:W5:Y:S02]  /*2800*/  LDG.E.LTC128B.U16 R104, desc[UR36][R56.64+0x10] ;  /* 0x0000102438687981 */ /* 0x000164000c1e1520 */
.L_x_39:
[----:B------:R-:W-:Y:S05]  /*2810*/  BSYNC B1 ;  /* 0x0000000000017941 */ /* 0x000fea0003800000 */
.L_x_38:
[----:B0----5:R-:W-:Y:S01]  /*2820*/  HADD2.F32 R60, -RZ, R104.H0_H0 ;  /* 0x20000068ff3c7230 */ /* 0x021fe20000004100 */
[----:B------:R-:W-:Y:S01]  /*2830*/  ISETP.GT.AND P1, PT, R3, 0x8, P3 ;  /* 0x000000080300780c */ /* 0x000fe20001f24270 */
[----:B------:R-:W-:Y:S03]  /*2840*/  BSSY B1, `(.L_x_40) ;  /* 0x0000007000017945 */ /* 0x000fe60003800000 */
[----:B------:R-:W-:-:S04]  /*2850*/  FMUL R61, R60, R89 ;  /* 0x000000593c3d7220 */ /* 0x000fc80000400000 */
[----:B------:R-:W-:-:S05]  /*2860*/  FFMA R61, R62, R88, R61 ;  /* 0x000000583e3d7223 */ /* 0x000fca000000003d */
[----:B------:R-:W-:-:S05]  /*2870*/  F2FP.F16.F32.PACK_AB R61, RZ, R61 ;  /* 0x0000003dff3d723e */ /* 0x000fca00000000ff */
[----:B------:R0:W-:Y:S01]  /*2880*/  @P0 STG.E.U16 desc[UR36][R58.64+0x10], R61 ;  /* 0x0000103d3a000986 */ /* 0x0001e2000c101524 */
[----:B------:R-:W-:Y:S05]  /*2890*/  @!P1 BRA `(.L_x_41) ;  /* 0x0000000000049947 */ /* 0x000fea0003800000 */
[----:B------:R0:W5:Y:S02]  /*28a0*/  LDG.E.LTC128B.U16 R104, desc[UR36][R56.64+0x12] ;  /* 0x0000122438687981 */ /* 0x000164000c1e1520 */
.L_x_41:
[----:B------:R-:W-:Y:S05]  /*28b0*/  BSYNC B1 ;  /* 0x0000000000017941 */ /* 0x000fea0003800000 */
.L_x_40:
[----:B-----5:R-:W-:Y:S01]  /*28c0*/  HADD2.F32 R60, -RZ, R104.H0_H0 ;  /* 0x20000068ff3c7230 */ /* 0x020fe20000004100 */
[----:B------:R-:W-:Y:S01]  /*28d0*/  IADD3 R113, P0, R113, 0x80, RZ ;  /* 0x0000008071717810 */ /* 0x000fe20007f1e0ff */
[----:B------:R-:W-:Y:S01]  /*28e0*/  BSSY B1, `(.L_x_42) ;  /* 0x000000b000017945 */ /* 0x000fe20003800000 */
[----:B------:R-:W-:Y:S02]  /*28f0*/  ISETP.GT.AND P2, PT, R4, 0x10, PT ;  /* 0x000000100400780c */ /* 0x000fe40003f44270 */
[----:B------:R-:W-:Y:S01]  /*2900*/  FMUL R60, R60, R89 ;  /* 0x000000593c3c7220 */ /* 0x000fe20000400000 */
[----:B------:R-:W-:Y:S01]  /*2910*/  IMAD.X R95, RZ, RZ, R95, P0 ;  /* 0x000000ffff5f7224 */ /* 0x000fe200000e065f */
[----:B------:R-:W-:Y:S02]  /*2920*/  ISETP.GT.AND P0, PT, R3, RZ, P2 ;  /* 0x000000ff0300720c */ /* 0x000fe40001704270 */
[----:B------:R-:W-:Y:S01]  /*2930*/  FFMA R60, R63, R88, R60 ;  /* 0x000000583f3c7223 */ /* 0x000fe2000000003c */
[----:B------:R-:W-:-:S04]  /*2940*/  P2R R106, PR, RZ, 0x4 ;  /* 0x00000004ff6a7803 */ /* 0x000fc80000000000 */
[----:B------:R-:W-:-:S05]  /*2950*/  F2FP.F16.F32.PACK_AB R60, RZ, R60 ;  /* 0x0000003cff3c723e */ /* 0x000fca00000000ff */
[----:B------:R0:W-:Y:S01]  /*2960*/  @P1 STG.E.U16 desc[UR36][R58.64+0x12], R60 ;  /* 0x0000123c3a001986 */ /* 0x0001e2000c101524 */
[----:B------:R-:W-:Y:S05]  /*2970*/  @!P0 BRA `(.L_x_43) ;  /* 0x0000000000048947 */ /* 0x000fea0003800000 */
[----:B------:R0:W5:Y:S02]  /*2980*/  LDG.E.LTC128B.U16 R104, desc[UR36][R8.64+0x20] ;  /* 0x0000202408687981 */ /* 0x000164000c1e1520 */
.L_x_43:
[----:B------:R-:W-:Y:S05]  /*2990*/  BSYNC B1 ;  /* 0x0000000000017941 */ /* 0x000fea0003800000 */
.L_x_42:
[----:B0----5:R-:W-:Y:S01]  /*29a0*/  HADD2.F32 R60, -RZ, R104.H0_H0 ;  /* 0x20000068ff3c7230 */ /* 0x021fe20000004100 */
[----:B------:R-:W-:Y:S01]  /*29b0*/  ISETP.GT.AND P1, PT, R4, 0x11, PT ;  /* 0x000000110400780c */ /* 0x000fe20003f24270 */
[-C--:B------:R-:W-:Y:S01]  /*29c0*/  IMAD.WIDE.U32 R62, R113, R96.reuse, R6 ;  /* 0x00000060713e7225 */ /* 0x080fe200078e0006 */
[----:B------:R-:W-:Y:S03]  /*29d0*/  BSSY B1, `(.L_x_44) ;  /* 0x0000021000017945 */ /* 0x000fe60003800000 */
[----:B------:R-:W-:Y:S01]  /*29e0*/  FMUL R21, R60, R89 ;  /* 0x000000593c157220 */ /* 0x000fe20000400000 */
[----:B------:R-:W-:-:S03]  /*29f0*/  IMAD R60, R95, R96, RZ ;  /* 0x000000605f3c7224 */ /* 0x000fc600078e02ff */
[----:B------:R-:W-:Y:S01]  /*2a00*/  FFMA R21, R64, R88, R21 ;  /* 0x0000005840157223 */ /* 0x000fe20000000015 */
[C---:B------:R-:W-:Y:S02]  /*2a10*/  IMAD R109, R113.reuse, R97, R60 ;  /* 0x00000061716d7224 */ /* 0x040fe400078e023c */
[----:B------:R-:W-:Y:S02]  /*2a20*/  IMAD.WIDE.U32 R60, R113, R96, R90 ;  /* 0x00000060713c7225 */ /* 0x000fe400078e005a */
[----:B------:R-:W-:Y:S02]  /*2a30*/  F2FP.F16.F32.PACK_AB R21, RZ, R21 ;  /* 0x00000015ff15723e */ /* 0x000fe400000000ff */
[----:B------:R-:W-:Y:S02]  /*2a40*/  IMAD.IADD R63, R109, 0x1, R63 ;  /* 0x000000016d3f7824 */ /* 0x000fe400078e023f */
[----:B------:R-:W-:Y:S01]  /*2a50*/  PRMT R95, R21, 0x7610, R95 ;  /* 0x00007610155f7816 */ /* 0x000fe2000000005f */
[----:B------:R-:W-:-:S02]  /*2a60*/  IMAD.IADD R21, R61, 0x1, R109 ;  /* 0x000000013d157824 */ /* 0x000fc400078e026d */
[----:B------:R-:W-:Y:S02]  /*2a70*/  IMAD.WIDE.U32 R96, R113, R96, R100 ;  /* 0x0000006071607225 */ /* 0x000fe400078e0064 */
[----:B------:R0:W-:Y:S02]  /*2a80*/  @P0 STG.E.U16 desc[UR36][R92.64+0x20], R95 ;  /* 0x0000205f5c000986 */ /* 0x0001e4000c101524 */
[----:B------:R-:W-:Y:S02]  /*2a90*/  IMAD.IADD R109, R109, 0x1, R97 ;  /* 0x000000016d6d7824 */ /* 0x000fe400078e0261 */
[----:B0-----:R-:W-:Y:S01]  /*2aa0*/  IMAD.WIDE.U32 R94, R23, R14, R62 ;  /* 0x0000000e175e7225 */ /* 0x001fe200078e003e */
[----:B------:R-:W-:-:S04]  /*2ab0*/  LEA R62, P0, R60, R10, 0x1 ;  /* 0x0000000a3c3e7211 */ /* 0x000fc800078008ff */
[----:B------:R-:W-:Y:S01]  /*2ac0*/  LEA.HI.X R63, R60, R11, R21, 0x1, P0 ;  /* 0x0000000b3c3f7211 */ /* 0x000fe200000f0c15 */
[----:B------:R-:W-:Y:S01]  /*2ad0*/  IMAD.IADD R21, R103, 0x1, R95 ;  /* 0x0000000167157824 */ /* 0x000fe200078e025f */
[----:B------:R-:W-:-:S04]  /*2ae0*/  LEA R60, P0, R94, R10, 0x1 ;  /* 0x0000000a5e3c7211 */ /* 0x000fc800078008ff */
[----:B------:R-:W-:Y:S02]  /*2af0*/  LEA.HI.X R61, R94, R11, R21, 0x1, P0 ;  /* 0x0000000b5e3d7211 */ /* 0x000fe400000f0c15 */
[----:B------:R-:W-:-:S04]  /*2b00*/  IADD3 R64, P0, R20, R96, RZ ;  /* 0x0000006014407210 */ /* 0x000fc80007f1e0ff */
[----:B------:R-:W-:Y:S02]  /*2b10*/  IADD3.X R90, R109, R91, RZ, P0, !PT ;  /* 0x0000005b6d5a7210 */ /* 0x000fe400007fe4ff */
[----:B------:R-:W-:-:S05]  /*2b20*/  IADD3 R20, P0, R6, R96, RZ ;  /* 0x0000006006147210 */ /* 0x000fca0007f1e0ff */
[----:B------:R-:W-:Y:S01]  /*2b30*/  IMAD.X R21, R7, 0x1, R109, P0 ;  /* 0x0000000107157824 */ /* 0x000fe200000e066d */
[----:B------:R-:W-:Y:S01]  /*2b40*/  LEA R6, P0, R64, R10, 0x1 ;  /* 0x0000000a40067211 */ /* 0x000fe200078008ff */
[----:B------:R-:W-:-:S03]  /*2b50*/  IMAD.WIDE.U32 R20, R23, R14, R20 ;  /* 0x0000000e17147225 */ /* 0x000fc600078e0014 */
[----:B------:R-:W-:Y:S02]  /*2b60*/  LEA.HI.X R7, R64, R11, R90, 0x1, P0 ;  /* 0x0000000b40077211 */ /* 0x000fe400000f0c5a */
[----:B------:R-:W-:Y:S01]  /*2b70*/  P2R R23, PR, RZ, 0x2 ;  /* 0x00000002ff177803 */ /* 0x000fe20000000000 */
[----:B------:R-:W-:Y:S01]  /*2b80*/  IMAD.IADD R103, R103, 0x1, R21 ;  /* 0x0000000167677824 */ /* 0x000fe200078e0215 */
[----:B------:R-:W-:-:S04]  /*2b90*/  LEA R10, P0, R20, R10, 0x1 ;  /* 0x0000000a140a7211 */ /* 0x000fc800078008ff */
[----:B------:R-:W-:Y:S02]  /*2ba0*/  LEA.HI.X R11, R20, R11, R103, 0x1, P0 ;  /* 0x0000000b140b7211 */ /* 0x000fe400000f0c67 */
[----:B------:R-:W-:-:S13]  /*2bb0*/  ISETP.GT.AND P0, PT, R3, RZ, P1 ;  /* 0x000000ff0300720c */ /* 0x000fda0000f04270 */
[----:B------:R-:W-:Y:S05]  /*2bc0*/  @!P0 BRA `(.L_x_45) ;  /* 0x0000000000048947 */ /* 0x000fea0003800000 */
[----:B------:R0:W5:Y:S02]  /*2bd0*/  LDG.E.LTC128B.U16 R104, desc[UR36][R8.64+0x22] ;  /* 0x0000222408687981 */ /* 0x000164000c1e1520 */
.L_x_45:
[----:B------:R-:W-:Y:S05]  /*2be0*/  BSYNC B1 ;  /* 0x0000000000017941 */ /* 0x000fea0003800000 */
.L_x_44:
[----:B-----5:R-:W-:Y:S01]  /*2bf0*/  HADD2.F32 R14, -RZ, R104.H0_H0 ;  /* 0x20000068ff0e7230 */ /* 0x020fe20000004100 */
[----:B------:R-:W-:Y:S01]  /*2c00*/  BSSY B1, `(.L_x_46) ;  /* 0x000000a000017945 */ /* 0x000fe20003800000 */
[----:B------:R-:W-:Y:S02]  /*2c10*/  @P0 IMAD.MOV.U32 R20, RZ, RZ, R92 ;  /* 0x000000ffff140224 */ /* 0x000fe400078e005c */
[----:B------:R-:W-:Y:S02]  /*2c20*/  @P0 IMAD.MOV.U32 R21, RZ, RZ, R93 ;  /* 0x000000ffff150224 */ /* 0x000fe400078e005d */
[----:B------:R-:W-:-:S04]  /*2c30*/  FMUL R14, R14, R89 ;  /* 0x000000590e0e7220 */ /* 0x000fc80000400000 */
[----:B------:R-:W-:-:S05]  /*2c40*/  FFMA R14, R65, R88, R14 ;  /* 0x00000058410e7223 */ /* 0x000fca000000000e */
[----:B------:R-:W-:-:S05]  /*2c50*/  F2FP.F16.F32.PACK_AB R14, RZ, R14 ;  /* 0x0000000eff0e723e */ /* 0x000fca00000000ff */
[----:B------:R0:W-:Y:S01]  /*2c60*/  @P0 STG.E.U16 desc[UR36][R20.64+0x22], R14 ;  /* 0x0000220e14000986 */ /* 0x0001e2000c101524 */
[----:B------:R-:W-:-:S13]  /*2c70*/  ISETP.GT.AND P0, PT, R3, 0x8, P2 ;  /* 0x000000080300780c */ /* 0x000fda0001704270 */
[----:B0-----:R-:W-:Y:S05]  /*2c80*/  @!P0 BRA `(.L_x_47) ;  /* 0x0000000000048947 */ /* 0x001fea0003800000 */
[----:B------:R0:W5:Y:S02]  /*2c90*/  LDG.E.LTC128B.U16 R104, desc[UR36][R56.64+0x20] ;  /* 0x0000202438687981 */ /* 0x000164000c1e1520 */
.L_x_47:
[----:B------:R-:W-:Y:S05]  /*2ca0*/  BSYNC B1 ;  /* 0x0000000000017941 */ /* 0x000fea0003800000 */
.L_x_46:
[----:B-----5:R-:W-:Y:S01]  /*2cb0*/  HADD2.F32 R14, -RZ, R104.H0_H0 ;  /* 0x20000068ff0e7230 */ /* 0x020fe20000004100 */
[----:B------:R-:W-:Y:S04]  /*2cc0*/  BSSY B1, `(.L_x_48) ;  /* 0x0000008000017945 */ /* 0x000fe80003800000 */
[----:B------:R-:W-:-:S04]  /*2cd0*/  FMUL R21, R14, R89 ;  /* 0x000000590e157220 */ /* 0x000fc80000400000 */
[----:B------:R-:W-:-:S05]  /*2ce0*/  FFMA R21, R66, R88, R21 ;  /* 0x0000005842157223 */ /* 0x000fca0000000015 */
[----:B------:R-:W-:-:S05]  /*2cf0*/  F2FP.F16.F32.PACK_AB R21, RZ, R21 ;  /* 0x00000015ff15723e */ /* 0x000fca00000000ff */
[----:B------:R0:W-:Y:S01]  /*2d00*/  @P0 STG.E.U16 desc[UR36][R58.64+0x20], R21 ;  /* 0x000020153a000986 */ /* 0x0001e2000c101524 */
[----:B------:R-:W-:-:S13]  /*2d10*/  ISETP.GT.AND P0, PT, R3, 0x8, P1 ;  /* 0x000000080300780c */ /* 0x000fda0000f04270 */
[----:B0-----:R-:W-:Y:S05]  /*2d20*/  @!P0 BRA `(.L_x_49) ;  /* 0x0000000000048947 */ /* 0x001fea0003800000 */
[----:B------:R0:W5:Y:S02]  /*2d30*/  LDG.E.LTC128B.U16 R104, desc[UR36][R56.64+0x22] ;  /* 0x0000222438687981 */ /* 0x000164000c1e1520 */
.L_x_49:
[----:B------:R-:W-:Y:S05]  /*2d40*/  BSYNC B1 ;  /* 0x0000000000017941 */ /* 0x000fea0003800000 */
.L_x_48:
[----:B-----5:R-:W-:Y:S01]  /*2d50*/  HADD2.F32 R14, -RZ, R104.H0_H0 ;  /* 0x20000068ff0e7230 */ /* 0x020fe20000004100 */
[----:B------:R-:W-:Y:S01]  /*2d60*/  ISETP.GT.AND P2, PT, R4, 0x18, PT ;  /* 0x000000180400780c */ /* 0x000fe20003f44270 */
[----:B------:R-:W-:Y:S03]  /*2d70*/  BSSY B1, `(.L_x_50) ;  /* 0x0000009000017945 */ /* 0x000fe60003800000 */
[----:B------:R-:W-:Y:S01]  /*2d80*/  FMUL R14, R14, R89 ;  /* 0x000000590e0e7220 */ /* 0x000fe20000400000 */
[----:B------:R-:W-:-:S03]  /*2d90*/  P2R R90, PR, RZ, 0x4 ;  /* 0x00000004ff5a7803 */ /* 0x000fc60000000000 */
[----:B------:R-:W-:-:S05]  /*2da0*/  FFMA R14, R67, R88, R14 ;  /* 0x00000058430e7223 */ /* 0x000fca000000000e */
[----:B------:R-:W-:-:S05]  /*2db0*/  F2FP.F16.F32.PACK_AB R14, RZ, R14 ;  /* 0x0000000eff0e723e */ /* 0x000fca00000000ff */
[----:B------:R0:W-:Y:S01]  /*2dc0*/  @P0 STG.E.U16 desc[UR36][R58.64+0x22], R14 ;  /* 0x0000220e3a000986 */ /* 0x0001e2000c101524 */
[----:B------:R-:W-:-:S13]  /*2dd0*/  ISETP.GT.AND P0, PT, R3, RZ, P2 ;  /* 0x000000ff0300720c */ /* 0x000fda0001704270 */
[----:B0-----:R-:W-:Y:S05]  /*2de0*/  @!P0 BRA `(.L_x_51) ;  /* 0x0000000000048947 */ /* 0x001fea0003800000 */
[----:B------:R0:W5:Y:S02]  /*2df0*/  LDG.E.LTC128B.U16 R104, desc[UR36][R8.64+0x30] ;  /* 0x0000302408687981 */ /* 0x000164000c1e1520 */
.L_x_51:
[----:B------:R-:W-:Y:S05]  /*2e00*/  BSYNC B1 ;  /* 0x0000000000017941 */ /* 0x000fea0003800000 */
.L_x_50:
[----:B-----5:R-:W-:Y:S01]  /*2e10*/  HADD2.F32 R14, -RZ, R104.H0_H0 ;  /* 0x20000068ff0e7230 */ /* 0x020fe20000004100 */
[----:B------:R-:W-:Y:S01]  /*2e20*/  ISETP.GT.AND P1, PT, R4, 0x19, PT ;  /* 0x000000190400780c */ /* 0x000fe20003f24270 */
[----:B------:R-:W-:Y:S01]  /*2e30*/  @P0 IMAD.MOV.U32 R20, RZ, RZ, R92 ;  /* 0x000000ffff140224 */ /* 0x000fe200078e005c */
[----:B------:R-:W-:Y:S02]  /*2e40*/  BSSY B1, `(.L_x_52) ;  /* 0x000000b000017945 */ /* 0x000fe40003800000 */
[----:B------:R-:W-:-:S04]  /*2e50*/  FMUL R21, R14, R89 ;  /* 0x000000590e157220 */ /* 0x000fc80000400000 */
[----:B------:R-:W-:Y:S01]  /*2e60*/  FFMA R21, R68, R88, R21 ;  /* 0x0000005844157223 */ /* 0x000fe20000000015 */
[----:B------:R-:W-:-:S04]  /*2e70*/  P2R R68, PR, RZ, 0x2 ;  /* 0x00000002ff447803 */ /* 0x000fc80000000000 */
[----:B------:R-:W-:-:S04]  /*2e80*/  F2FP.F16.F32.PACK_AB R21, RZ, R21 ;  /* 0x00000015ff15723e */ /* 0x000fc800000000ff */
[----:B------:R-:W-:Y:S01]  /*2e90*/  PRMT R14, R21, 0x7610, R14 ;  /* 0x00007610150e7816 */ /* 0x000fe2000000000e */
[----:B------:R-:W-:-:S05]  /*2ea0*/  @P0 IMAD.MOV.U32 R21, RZ, RZ, R93 ;  /* 0x000000ffff150224 */ /* 0x000fca00078e005d */
[----:B------:R0:W-:Y:S01]  /*2eb0*/  @P0 STG.E.U16 desc[UR36][R20.64+0x30], R14 ;  /* 0x0000300e14000986 */ /* 0x0001e2000c101524 */
[----:B------:R-:W-:-:S13]  /*2ec0*/  ISETP.GT.AND P0, PT, R3, RZ, P1 ;  /* 0x000000ff0300720c */ /* 0x000fda0000f04270 */
[----:B0-----:R-:W-:Y:S05]  /*2ed0*/  @!P0 BRA `(.L_x_53) ;  /* 0x0000000000048947 */ /* 0x001fea0003800000 */
[----:B------:R0:W5:Y:S02]  /*2ee0*/  LDG.E.LTC128B.U16 R104, desc[UR36][R8.64+0x32] ;  /* 0x0000322408687981 */ /* 0x000164000c1e1520 */
.L_x_53:
[----:B------:R-:W-:Y:S05]  /*2ef0*/  BSYNC B1 ;  /* 0x0000000000017941 */ /* 0x000fea0003800000 */
.L_x_52:
        /* <DEDUP_REMOVED lines=11> */
.L_x_55:
[----:B------:R-:W-:Y:S05]  /*2fb0*/  BSYNC B1 ;  /* 0x0000000000017941 */ /* 0x000fea0003800000 */
.L_x_54:
        /* <DEDUP_REMOVED lines=9> */
.L_x_57:
[----:B------:R-:W-:Y:S05]  /*3050*/  BSYNC B1 ;  /* 0x0000000000017941 */ /* 0x000fea0003800000 */
.L_x_56:
        /* <DEDUP_REMOVED lines=11> */
.L_x_59:
[----:B------:R-:W-:Y:S05]  /*3110*/  BSYNC B1 ;  /* 0x0000000000017941 */ /* 0x000fea0003800000 */
.L_x_58:
[----:B-----5:R-:W-:Y:S01]  /*3120*/  HADD2.F32 R14, -RZ, R104.H0_H0 ;  /* 0x20000068ff0e7230 */ /* 0x020fe20000004100 */
[----:B------:R-:W-:Y:S01]  /*3130*/  ISETP.GT.AND P1, PT, R4, 0x21, PT ;  /* 0x000000210400780c */ /* 0x000fe20003f24270 */
[----:B------:R-:W-:Y:S01]  /*3140*/  @P0 IMAD.MOV.U32 R20, RZ, RZ, R92 ;  /* 0x000000ffff140224 */ /* 0x000fe200078e005c */
[----:B------:R-:W-:Y:S02]  /*3150*/  BSSY B1, `(.L_x_60) ;  /* 0x000000b000017945 */ /* 0x000fe40003800000 */
[----:B------:R-:W-:Y:S01]  /*3160*/  FMUL R21, R14, R89 ;  /* 0x000000590e157220 */ /* 0x000fe20000400000 */
[----:B------:R-:W-:-:S03]  /*3170*/  P2R R70, PR, RZ, 0x2 ;  /* 0x00000002ff467803 */ /* 0x000fc60000000000 */
[----:B------:R-:W-:-:S05]  /*3180*/  FFMA R21, R72, R88, R21 ;  /* 0x0000005848157223 */ /* 0x000fca0000000015 */
[----:B------:R-:W-:-:S04]  /*3190*/  F2FP.F16.F32.PACK_AB R21, RZ, R21 ;  /* 0x00000015ff15723e */ /* 0x000fc800000000ff */
[----:B------:R-:W-:Y:S01]  /*31a0*/  PRMT R14, R21, 0x7610, R14 ;  /* 0x00007610150e7816 */ /* 0x000fe2000000000e */
[----:B------:R-:W-:-:S05]  /*31b0*/  @P0 IMAD.MOV.U32 R21, RZ, RZ, R93 ;  /* 0x000000ffff150224 */ /* 0x000fca00078e005d */
[----:B------:R0:W-:Y:S01]  /*31c0*/  @P0 STG.E.U16 desc[UR36][R20.64+0x40], R14 ;  /* 0x0000400e14000986 */ /* 0x0001e2000c101524 */
[----:B------:R-:W-:-:S13]  /*31d0*/  ISETP.GT.AND P0, PT, R3, RZ, P1 ;  /* 0x000000ff0300720c */ /* 0x000fda0000f04270 */
[----:B0-----:R-:W-:Y:S05]  /*31e0*/  @!P0 BRA `(.L_x_61) ;  /* 0x0000000000048947 */ /* 0x001fea0003800000 */
[----:B------:R0:W5:Y:S02]  /*31f0*/  LDG.E.LTC128B.U16 R104, desc[UR36][R8.64+0x42] ;  /* 0x0000422408687981 */ /* 0x000164000c1e1520 */
.L_x_61:
[----:B------:R-:W-:Y:S05]  /*3200*/  BSYNC B1 ;  /* 0x0000000000017941 */ /* 0x000fea0003800000 */
.L_x_60:
        /* <DEDUP_REMOVED lines=11> */
.L_x_63:
[----:B------:R-:W-:Y:S05]  /*32c0*/  BSYNC B1 ;  /* 0x0000000000017941 */ /* 0x000fea0003800000 */
.L_x_62:
        /* <DEDUP_REMOVED lines=9> */
.L_x_65:
[----:B------:R-:W-:Y:S05]  /*3360*/  BSYNC B1 ;  /* 0x0000000000017941 */ /* 0x000fea0003800000 */
.L_x_64:
        /* <DEDUP_REMOVED lines=11> */
.L_x_67:
[----:B------:R-:W-:Y:S05]  /*3420*/  BSYNC B1 ;  /* 0x0000000000017941 */ /* 0x000fea0003800000 */
.L_x_66:
[----:B-----5:R-:W-:Y:S01]  /*3430*/  HADD2.F32 R14, -RZ, R104.H0_H0 ;  /* 0x20000068ff0e7230 */ /* 0x020fe20000004100 */
[----:B------:R-:W-:Y:S01]  /*3440*/  ISETP.GT.AND P5, PT, R4, 0x29, PT ;  /* 0x000000290400780c */ /* 0x000fe20003fa4270 */
[----:B------:R-:W-:Y:S01]  /*3450*/  @P0 IMAD.MOV.U32 R20, RZ, RZ, R92 ;  /* 0x000000ffff140224 */ /* 0x000fe200078e005c */
[----:B------:R-:W-:Y:S02]  /*3460*/  BSSY B1, `(.L_x_68) ;  /* 0x000000b000017945 */ /* 0x000fe40003800000 */
[----:B------:R-:W-:-:S04]  /*3470*/  FMUL R21, R14, R89 ;  /* 0x000000590e157220 */ /* 0x000fc80000400000 */
[----:B------:R-:W-:-:S05]  /*3480*/  FFMA R21, R76, R88, R21 ;  /* 0x000000584c157223 */ /* 0x000fca0000000015 */
[----:B------:R-:W-:-:S04]  /*3490*/  F2FP.F16.F32.PACK_AB R21, RZ, R21 ;  /* 0x00000015ff15723e */ /* 0x000fc800000000ff */
[----:B------:R-:W-:Y:S01]  /*34a0*/  PRMT R14, R21, 0x7610, R14 ;  /* 0x00007610150e7816 */ /* 0x000fe2000000000e */
[----:B------:R-:W-:-:S05]  /*34b0*/  @P0 IMAD.MOV.U32 R21, RZ, RZ, R93 ;  /* 0x000000ffff150224 */ /* 0x000fca00078e005d */
[----:B------:R1:W-:Y:S01]  /*34c0*/  @P0 STG.E.U16 desc[UR36][R20.64+0x50], R14 ;  /* 0x0000500e14000986 */ /* 0x0003e2000c101524 */
[----:B------:R-:W-:Y:S02]  /*34d0*/  ISETP.GT.AND P0, PT, R3, RZ, P5 ;  /* 0x000000ff0300720c */ /* 0x000fe40002f04270 */
[----:B-1----:R-:W-:-:S11]  /*34e0*/  P2R R14, PR, RZ, 0x20 ;  /* 0x00000020ff0e7803 */ /* 0x002fd60000000000 */
[----:B------:R-:W-:Y:S05]  /*34f0*/  @!P0 BRA `(.L_x_69) ;  /* 0x0000000000048947 */ /* 0x000fea0003800000 */
[----:B------:R1:W5:Y:S02]  /*3500*/  LDG.E.LTC128B.U16 R104, desc[UR36][R8.64+0x52] ;  /* 0x0000522408687981 */ /* 0x000364000c1e1520 */
.L_x_69:
[----:B------:R-:W-:Y:S05]  /*3510*/  BSYNC B1 ;  /* 0x0000000000017941 */ /* 0x000fea0003800000 */
.L_x_68:
        /* <DEDUP_REMOVED lines=11> */
.L_x_71:
[----:B------:R-:W-:Y:S05]  /*35d0*/  BSYNC B1 ;  /* 0x0000000000017941 */ /* 0x000fea0003800000 */
.L_x_70:
        /* <DEDUP_REMOVED lines=9> */
.L_x_73:
[----:B------:R-:W-:Y:S05]  /*3670*/  BSYNC B1 ;  /* 0x0000000000017941 */ /* 0x000fea0003800000 */
.L_x_72:
[----:B-----5:R-:W-:Y:S01]  /*3680*/  HADD2.F32 R14, -RZ, R104.H0_H0 ;  /* 0x20000068ff0e7230 */ /* 0x020fe20000004100 */
[----:B------:R-:W-:Y:S01]  /*3690*/  ISETP.GT.AND P3, PT, R4, 0x30, PT ;  /* 0x000000300400780c */ /* 0x000fe20003f64270 */
[----:B------:R-:W-:Y:S03]  /*36a0*/  BSSY B1, `(.L_x_74) ;  /* 0x0000008000017945 */ /* 0x000fe60003800000 */
[----:B------:R-:W-:-:S04]  /*36b0*/  FMUL R14, R14, R89 ;  /* 0x000000590e0e7220 */ /* 0x000fc80000400000 */
[----:B------:R-:W-:-:S05]  /*36c0*/  FFMA R14, R79, R88, R14 ;  /* 0x000000584f0e7223 */ /* 0x000fca000000000e */
[----:B------:R-:W-:-:S05]  /*36d0*/  F2FP.F16.F32.PACK_AB R14, RZ, R14 ;  /* 0x0000000eff0e723e */ /* 0x000fca00000000ff */
[----:B------:R0:W-:Y:S01]  /*36e0*/  @P0 STG.E.U16 desc[UR36][R58.64+0x52], R14 ;  /* 0x0000520e3a000986 */ /* 0x0001e2000c101524 */
[----:B------:R-:W-:-:S13]  /*36f0*/  ISETP.GT.AND P0, PT, R3, RZ, P3 ;  /* 0x000000ff0300720c */ /* 0x000fda0001f04270 */
[----:B0-----:R-:W-:Y:S05]  /*3700*/  @!P0 BRA `(.L_x_75) ;  /* 0x0000000000048947 */ /* 0x001fea0003800000 */
[----:B------:R0:W5:Y:S02]  /*3710*/  LDG.E.LTC128B.U16 R104, desc[UR36][R8.64+0x60] ;  /* 0x0000602408687981 */ /* 0x000164000c1e1520 */
.L_x_75:
[----:B------:R-:W-:Y:S05]  /*3720*/  BSYNC B1 ;  /* 0x0000000000017941 */ /* 0x000fea0003800000 */
.L_x_74:
        /* <DEDUP_REMOVED lines=13> */
.L_x_77:
[----:B------:R-:W-:Y:S05]  /*3800*/  BSYNC B1 ;  /* 0x0000000000017941 */ /* 0x000fea0003800000 */
.L_x_76:
        /* <DEDUP_REMOVED lines=11> */
.L_x_79:
[----:B------:R-:W-:Y:S05]  /*38c0*/  BSYNC B1 ;  /* 0x0000000000017941 */ /* 0x000fea0003800000 */
.L_x_78:
        /* <DEDUP_REMOVED lines=9> */
.L_x_81:
[----:B------:R-:W-:Y:S05]  /*3960*/  BSYNC B1 ;  /* 0x0000000000017941 */ /* 0x000fea0003800000 */
.L_x_80:
        /* <DEDUP_REMOVED lines=10> */
.L_x_83:
[----:B------:R-:W-:Y:S05]  /*3a10*/  BSYNC B1 ;  /* 0x0000000000017941 */ /* 0x000fea0003800000 */
.L_x_82:
        /* <DEDUP_REMOVED lines=8> */
[----:B------:R-:W-:-:S05]  /*3aa0*/  IADD3 R20, P0, R5, R98, RZ ;  /* 0x0000006205147210 */ /* 0x000fca0007f1e0ff */
[----:B-1----:R-:W-:Y:S01]  /*3ab0*/  IMAD.X R21, R15, 0x1, R99, P0 ;  /* 0x000000010f157824 */ /* 0x002fe200000e0663 */
[----:B------:R-:W-:-:S05]  /*3ac0*/  IADD3 R64, P0, R5, R98, RZ ;  /* 0x0000006205407210 */ /* 0x000fca0007f1e0ff */
[----:B------:R-:W-:Y:S01]  /*3ad0*/  IMAD.X R65, R15, 0x1, R99, P0 ;  /* 0x000000010f417824 */ /* 0x000fe200000e0663 */
[----:B------:R-:W-:-:S05]  /*3ae0*/  IADD3 R14, P0, R5, R92, RZ ;  /* 0x0000005c050e7210 */ /* 0x000fca0007f1e0ff */
[----:B------:R-:W-:Y:S01]  /*3af0*/  IMAD.X R15, R15, 0x1, R93, P0 ;  /* 0x000000010f0f7824 */ /* 0x000fe200000e065d */
[----:B------:R-:W-:-:S04]  /*3b00*/  ISETP.GT.AND P0, PT, R4, 0x39, PT ;  /* 0x000000390400780c */ /* 0x000fc80003f04270 */
[----:B------:R-:W-:-:S13]  /*3b10*/  ISETP.GT.AND P4, PT, R3, RZ, P0 ;  /* 0x000000ff0300720c */ /* 0x000fda0000784270 */
[----:B------:R-:W-:Y:S05]  /*3b20*/  @!P4 BRA `(.L_x_85) ;  /* 0x000000000004c947 */ /* 0x000fea0003800000 */
[----:B------:R1:W5:Y:S02]  /*3b30*/  LDG.E.LTC128B.U16 R104, desc[UR36][R8.64+0x72] ;  /* 0x0000722408687981 */ /* 0x000364000c1e1520 */
.L_x_85:
[----:B------:R-:W-:Y:S05]  /*3b40*/  BSYNC B1 ;  /* 0x0000000000017941 */ /* 0x000fea0003800000 */
.L_x_84:
        /* <DEDUP_REMOVED lines=9> */
.L_x_87:
[----:B------:R-:W-:Y:S05]  /*3be0*/  BSYNC B1 ;  /* 0x0000000000017941 */ /* 0x000fea0003800000 */
.L_x_86:
        /* <DEDUP_REMOVED lines=9> */
.L_x_89:
[----:B------:R-:W-:Y:S05]  /*3c80*/  BSYNC B1 ;  /* 0x0000000000017941 */ /* 0x000fea0003800000 */
.L_x_88:
[----:B-----5:R-:W-:-:S05]  /*3c90*/  HADD2.F32 R4, -RZ, R104.H0_H0 ;  /* 0x20000068ff047230 */ /* 0x020fca0000004100 */
[----:B------:R-:W-:-:S04]  /*3ca0*/  FMUL R4, R4, R89 ;  /* 0x0000005904047220 */ /* 0x000fc80000400000 */
[----:B------:R-:W-:-:S05]  /*3cb0*/  FFMA R4, R87, R88, R4 ;  /* 0x0000005857047223 */ /* 0x000fca0000000004 */
[----:B------:R-:W-:-:S04]  /*3cc0*/  F2FP.F16.F32.PACK_AB R4, RZ, R4 ;  /* 0x00000004ff04723e */ /* 0x000fc800000000ff */
[----:B-1-34-:R-:W-:-:S05]  /*3cd0*/  PRMT R8, R4, 0x7610, R8 ;  /* 0x0000761004087816 */ /* 0x01afca0000000008 */
[----:B------:R1:W-:Y:S01]  /*3ce0*/  @P4 STG.E.U16 desc[UR36][R58.64+0x72], R8 ;  /* 0x000072083a004986 */ /* 0x0003e2000c101524 */
[----:B------:R-:W-:-:S13]  /*3cf0*/  ISETP.GT.AND P4, PT, R3, 0x80, P6 ;  /* 0x000000800300780c */ /* 0x000fda0003784270 */
[----:B------:R-:W3:Y:S01]  /*3d00*/  @P4 LDG.E.LTC128B.U16 R104, desc[UR36][R62.64] ;  /* 0x000000243e684981 */ /* 0x000ee2000c1e1520 */
[----:B------:R-:W-:Y:S01]  /*3d10*/  BSSY B1, `(.L_x_90) ;  /* 0x000000a000017945 */ /* 0x000fe20003800000 */
[----:B---3--:R-:W-:-:S05]  /*3d20*/  HADD2.F32 R4, -RZ, R104.H0_H0 ;  /* 0x20000068ff047230 */ /* 0x008fca0000004100 */
[----:B------:R-:W-:-:S04]  /*3d30*/  FMUL R5, R4, R89 ;  /* 0x0000005904057220 */ /* 0x000fc80000400000 */
[----:B------:R-:W-:-:S05]  /*3d40*/  FFMA R5, R24, R88, R5 ;  /* 0x0000005818057223 */ /* 0x000fca0000000005 */
[----:B------:R-:W-:-:S05]  /*3d50*/  F2FP.F16.F32.PACK_AB R5, RZ, R5 ;  /* 0x00000005ff05723e */ /* 0x000fca00000000ff */
[----:B------:R1:W-:Y:S01]  /*3d60*/  @P4 STG.E.U16 desc[UR36][R14.64], R5 ;  /* 0x000000050e004986 */ /* 0x0003e2000c101524 */
[----:B------:R-:W-:-:S04]  /*3d70*/  ISETP.NE.AND P4, PT, R107, RZ, PT ;  /* 0x000000ff6b00720c */ /* 0x000fc80003f85270 */
[----:B------:R-:W-:-:S13]  /*3d80*/  ISETP.GT.AND P4, PT, R3, 0x80, P4 ;  /* 0x000000800300780c */ /* 0x000fda0002784270 */
[----:B-1----:R-:W-:Y:S05]  /*3d90*/  @!P4 BRA `(.L_x_91) ;  /* 0x000000000004c947 */ /* 0x002fea0003800000 */
[----:B------:R1:W5:Y:S02]  /*3da0*/  LDG.E.LTC128B.U16 R104, desc[UR36][R60.64+0x2] ;  /* 0x000002243c687981 */ /* 0x000364000c1e1520 */
.L_x_91:
[----:B------:R-:W-:Y:S05]  /*3db0*/  BSYNC B1 ;  /* 0x0000000000017941 */ /* 0x000fea0003800000 */
.L_x_90:
[----:B-----5:R-:W-:Y:S01]  /*3dc0*/  HADD2.F32 R4, -RZ, R104.H0_H0 ;  /* 0x20000068ff047230 */ /* 0x020fe20000004100 */
[----:B------:R-:W-:Y:S01]  /*3dd0*/  ISETP.GT.AND P6, PT, R3, 0x88, P6 ;  /* 0x000000880300780c */ /* 0x000fe200037c4270 */
        /* <DEDUP_REMOVED lines=8> */
[----:B------:R-:W-:Y:S05]  /*3e60*/  @!P6 BRA `(.L_x_93) ;  /* 0x000000000004e947 */ /* 0x000fea0003800000 */
[----:B------:R4:W5:Y:S02]  /*3e70*/  LDG.E.LTC128B.U16 R104, desc[UR36][R6.64] ;  /* 0x0000002406687981 */ /* 0x000964000c1e1520 */
.L_x_93:
[----:B------:R-:W-:Y:S05]  /*3e80*/  BSYNC B1 ;  /* 0x0000000000017941 */ /* 0x000fea0003800000 */
.L_x_92:
[----:B---3-5:R-:W-:Y:S01]  /*3e90*/  HADD2.F32 R4, -RZ, R104.H0_H0 ;  /* 0x20000068ff047230 */ /* 0x028fe20000004100 */
[----:B------:R-:W-:Y:S01]  /*3ea0*/  ISETP.NE.AND P4, PT, R107, RZ, PT ;  /* 0x000000ff6b00720c */ /* 0x000fe20003f85270 */
[----:B------:R-:W-:Y:S03]  /*3eb0*/  BSSY B1, `(.L_x_94) ;  /* 0x0000008000017945 */ /* 0x000fe60003800000 */
[----:B------:R-:W-:Y:S01]  /*3ec0*/  FMUL R5, R4, R89 ;  /* 0x0000005904057220 */ /* 0x000fe20000400000 */
[----:B------:R-:W-:-:S03]  /*3ed0*/  ISETP.GT.AND P4, PT, R3, 0x88, P4 ;  /* 0x000000880300780c */ /* 0x000fc60002784270 */
[----:B------:R-:W-:-:S05]  /*3ee0*/  FFMA R5, R26, R88, R5 ;  /* 0x000000581a057223 */ /* 0x000fca0000000005 */
[----:B------:R-:W-:-:S05]  /*3ef0*/  F2FP.F16.F32.PACK_AB R5, RZ, R5 ;  /* 0x00000005ff05723e */ /* 0x000fca00000000ff */
[----:B------:R3:W-:Y:S01]  /*3f00*/  @P6 STG.E.U16 desc[UR36][R20.64], R5 ;  /* 0x0000000514006986 */ /* 0x0007e2000c101524 */
[----:B------:R-:W-:Y:S05]  /*3f10*/  @!P4 BRA `(.L_x_95) ;  /* 0x000000000004c947 */ /* 0x000fea0003800000 */
[----:B------:R0:W5:Y:S02]  /*3f20*/  LDG.E.LTC128B.U16 R104, desc[UR36][R10.64+0x2] ;  /* 0x000002240a687981 */ /* 0x000164000c1e1520 */
.L_x_95:
[----:B------:R-:W-:Y:S05]  /*3f30*/  BSYNC B1 ;  /* 0x0000000000017941 */ /* 0x000fea0003800000 */
.L_x_94:
[----:B-----5:R-:W-:Y:S01]  /*3f40*/  HADD2.F32 R4, -RZ, R104.H0_H0 ;  /* 0x20000068ff047230 */ /* 0x020fe20000004100 */
[----:B------:R-:W-:Y:S01]  /*3f50*/  ISETP.NE.AND P6, PT, R108, RZ, PT ;  /* 0x000000ff6c00720c */ /* 0x000fe20003fc5270 */
[----:B------:R-:W-:Y:S03]  /*3f60*/  BSSY B1, `(.L_x_96) ;  /* 0x0000008000017945 */ /* 0x000fe60003800000 */
[----:B------:R-:W-:-:S04]  /*3f70*/  FMUL R4, R4, R89 ;  /* 0x0000005904047220 */ /* 0x000fc80000400000 */
[----:B------:R-:W-:-:S05]  /*3f80*/  FFMA R4, R27, R88, R4 ;  /* 0x000000581b047223 */ /* 0x000fca0000000004 */
[----:B------:R-:W-:-:S05]  /*3f90*/  F2FP.F16.F32.PACK_AB R4, RZ, R4 ;  /* 0x00000004ff04723e */ /* 0x000fca00000000ff */
[----:B------:R0:W-:Y:S01]  /*3fa0*/  @P4 STG.E.U16 desc[UR36][R64.64+0x2], R4 ;  /* 0x0000020440004986 */ /* 0x0001e2000c101524 */
[----:B------:R-:W-:-:S13]  /*3fb0*/  ISETP.GT.AND P4, PT, R3, 0x80, P6 ;  /* 0x000000800300780c */ /* 0x000fda0003784270 */
[----:B0-----:R-:W-:Y:S05]  /*3fc0*/  @!P4 BRA `(.L_x_97) ;  /* 0x000000000004c947 */ /* 0x001fea0003800000 */
[----:B------:R0:W5:Y:S02]  /*3fd0*/  LDG.E.LTC128B.U16 R104, desc[UR36][R60.64+0x10] ;  /* 0x000010243c687981 */ /* 0x000164000c1e1520 */
.L_x_97:
[----:B------:R-:W-:Y:S05]  /*3fe0*/  BSYNC B1 ;  /* 0x0000000000017941 */ /* 0x000fea0003800000 */
.L_x_96:
[----:B-----5:R-:W-:Y:S01]  /*3ff0*/  HADD2.F32 R4, -RZ, R104.H0_H0 ;  /* 0x20000068ff047230 */ /* 0x020fe20000004100 */
[----:B------:R-:W-:Y:S01]  /*4000*/  ISETP.NE.AND P6, PT, R105, RZ, PT ;  /* 0x000000ff6900720c */ /* 0x000fe20003fc5270 */
[----:B------:R-:W-:Y:S03]  /*4010*/  BSSY B1, `(.L_x_98) ;  /* 0x000000b000017945 */ /* 0x000fe60003800000 */
[----:B---3--:R-:W-:Y:S01]  /*4020*/  FMUL R5, R4, R89 ;  /* 0x0000005904057220 */ /* 0x008fe20000400000 */
[----:B------:R-:W-:-:S03]  /*4030*/  @P4 IMAD.MOV.U32 R4, RZ, RZ, R14 ;  /* 0x000000ffff044224 */ /* 0x000fc600078e000e */
[----:B------:R-:W-:-:S05]  /*4040*/  FFMA R5, R28, R88, R5 ;  /* 0x000000581c057223 */ /* 0x000fca0000000005 */
[----:B------:R-:W-:-:S04]  /*4050*/  F2FP.F16.F32.PACK_AB R5, RZ, R5 ;  /* 0x00000005ff05723e */ /* 0x000fc800000000ff */
[----:B----4-:R-:W-:Y:S01]  /*4060*/  PRMT R6, R5, 0x7610, R6 ;  /* 0x0000761005067816 */ /* 0x010fe20000000006 */
[----:B------:R-:W-:-:S05]  /*4070*/  @P4 IMAD.MOV.U32 R5, RZ, RZ, R15 ;  /* 0x000000ffff054224 */ /* 0x000fca00078e000f */
[----:B------:R3:W-:Y:S01]  /*4080*/  @P4 STG.E.U16 desc[UR36][R4.64+0x10], R6 ;  /* 0x0000100604004986 */ /* 0x0007e2000c101524 */
[----:B------:R-:W-:-:S13]  /*4090*/  ISETP.GT.AND P4, PT, R3, 0x80, P6 ;  /* 0x000000800300780c */ /* 0x000fda0003784270 */
[----:B---3--:R-:W-:Y:S05]  /*40a0*/  @!P4 BRA `(.L_x_99) ;  /* 0x000000000004c947 */ /* 0x008fea0003800000 */
[----:B------:R3:W5:Y:S02]  /*40b0*/  LDG.E.LTC128B.U16 R104, desc[UR36][R60.64+0x12] ;  /* 0x000012243c687981 */ /* 0x000764000c1e1520 */
.L_x_99:
[----:B------:R-:W-:Y:S05]  /*40c0*/  BSYNC B1 ;  /* 0x0000000000017941 */ /* 0x000fea0003800000 */
.L_x_98:
[----:B-----5:R-:W-:Y:S01]  /*40d0*/  HADD2.F32 R4, -RZ, R104.H0_H0 ;  /* 0x20000068ff047230 */ /* 0x020fe20000004100 */
[----:B------:R-:W-:Y:S01]  /*40e0*/  BSSY B1, `(.L_x_100) ;  /* 0x000000c000017945 */ /* 0x000fe20003800000 */
[----:B------:R-:W-:-:S03]  /*40f0*/  @P4 IMAD.MOV.U32 R5, RZ, RZ, R15 ;  /* 0x000000ffff054224 */ /* 0x000fc600078e000f */
[----:B------:R-:W-:-:S04]  /*4100*/  FMUL R4, R4, R89 ;  /* 0x0000005904047220 */ /* 0x000fc80000400000 */
[----:B------:R-:W-:-:S05]  /*4110*/  FFMA R4, R29, R88, R4 ;  /* 0x000000581d047223 */ /* 0x000fca0000000004 */
[----:B------:R-:W-:-:S04]  /*4120*/  F2FP.F16.F32.PACK_AB R4, RZ, R4 ;  /* 0x00000004ff04723e */ /* 0x000fc800000000ff */
[----:B------:R-:W-:Y:S01]  /*4130*/  PRMT R6, R4, 0x7610, R6 ;  /* 0x0000761004067816 */ /* 0x000fe20000000006 */
[----:B------:R-:W-:-:S05]  /*4140*/  @P4 IMAD.MOV.U32 R4, RZ, RZ, R14 ;  /* 0x000000ffff044224 */ /* 0x000fca00078e000e */
[----:B------:R4:W-:Y:S01]  /*4150*/  @P4 STG.E.U16 desc[UR36][R4.64+0x12], R6 ;  /* 0x0000120604004986 */ /* 0x0009e2000c101524 */
[----:B------:R-:W-:-:S04]  /*4160*/  ISETP.NE.AND P4, PT, R108, RZ, PT ;  /* 0x000000ff6c00720c */ /* 0x000fc80003f85270 */
[----:B------:R-:W-:-:S13]  /*4170*/  ISETP.GT.AND P4, PT, R3, 0x88, P4 ;  /* 0x000000880300780c */ /* 0x000fda0002784270 */
[----:B----4-:R-:W-:Y:S05]  /*4180*/  @!P4 BRA `(.L_x_101) ;  /* 0x000000000004c947 */ /* 0x010fea0003800000 */
[----:B------:R4:W5:Y:S02]  /*4190*/  LDG.E.LTC128B.U16 R104, desc[UR36][R10.64+0x10] ;  /* 0x000010240a687981 */ /* 0x000964000c1e1520 */
.L_x_101:
[----:B------:R-:W-:Y:S05]  /*41a0*/  BSYNC B1 ;  /* 0x0000000000017941 */ /* 0x000fea0003800000 */
.L_x_100:
        /* <DEDUP_REMOVED lines=9> */
.L_x_103:
[----:B------:R-:W-:Y:S05]  /*4240*/  BSYNC B1 ;  /* 0x0000000000017941 */ /* 0x000fea0003800000 */
.L_x_102:
[----:B-----5:R-:W-:Y:S01]  /*4250*/  HADD2.F32 R4, -RZ, R104.H0_H0 ;  /* 0x20000068ff047230 */ /* 0x020fe20000004100 */
[----:B------:R-:W-:Y:S01]  /*4260*/  ISETP.NE.AND P6, PT, R106, RZ, PT ;  /* 0x000000ff6a00720c */ /* 0x000fe20003fc5270 */
        /* <DEDUP_REMOVED lines=8> */
[----:B------:R-:W-:-:S13]  /*42f0*/  ISETP.GT.AND P4, PT, R3, 0x80, P6 ;  /* 0x000000800300780c */ /* 0x000fda0003784270 */
[----:B0-----:R-:W-:Y:S05]  /*4300*/  @!P4 BRA `(.L_x_105) ;  /* 0x000000000004c947 */ /* 0x001fea0003800000 */
[----:B------:R0:W5:Y:S02]  /*4310*/  LDG.E.LTC128B.U16 R104, desc[UR36][R60.64+0x20] ;  /* 0x000020243c687981 */ /* 0x000164000c1e1520 */
.L_x_105:
[----:B------:R-:W-:Y:S05]  /*4320*/  BSYNC B1 ;  /* 0x0000000000017941 */ /* 0x000fea0003800000 */
.L_x_104:
[----:B-----5:R-:W-:Y:S01]  /*4330*/  HADD2.F32 R4, -RZ, R104.H0_H0 ;  /* 0x20000068ff047230 */ /* 0x020fe20000004100 */
[----:B------:R-:W-:Y:S01]  /*4340*/  ISETP.NE.AND P6, PT, R23, RZ, PT ;  /* 0x000000ff1700720c */ /* 0x000fe20003fc5270 */
[----:B------:R-:W-:Y:S03]  /*4350*/  BSSY B1, `(.L_x_106) ;  /* 0x000000b000017945 */ /* 0x000fe60003800000 */
[----:B------:R-:W-:Y:S01]  /*4360*/  FMUL R5, R4, R89 ;  /* 0x0000005904057220 */ /* 0x000fe20000400000 */
[----:B------:R-:W-:-:S03]  /*4370*/  @P4 IMAD.MOV.U32 R4, RZ, RZ, R14 ;  /* 0x000000ffff044224 */ /* 0x000fc600078e000e */
        /* <DEDUP_REMOVED lines=8> */
.L_x_107:
[----:B------:R-:W-:Y:S05]  /*4400*/  BSYNC B1 ;  /* 0x0000000000017941 */ /* 0x000fea0003800000 */
.L_x_106:
[----:B-----5:R-:W-:Y:S01]  /*4410*/  HADD2.F32 R4, -RZ, R104.H0_H0 ;  /* 0x20000068ff047230 */ /* 0x020fe20000004100 */
[----:B------:R-:W-:Y:S01]  /*4420*/  BSSY B1, `(.L_x_108) ;  /* 0x000000c000017945 */ /* 0x000fe20003800000 */
[----:B------:R-:W-:-:S03]  /*4430*/  @P4 IMAD.MOV.U32 R5, RZ, RZ, R15 ;  /* 0x000000ffff054224 */ /* 0x000fc600078e000f */
[----:B------:R-:W-:-:S04]  /*4440*/  FMUL R4, R4, R89 ;  /* 0x0000005904047220 */ /* 0x000fc80000400000 */
[----:B------:R-:W-:-:S05]  /*4450*/  FFMA R4, R33, R88, R4 ;  /* 0x0000005821047223 */ /* 0x000fca0000000004 */
[----:B------:R-:W-:-:S04]  /*4460*/  F2FP.F16.F32.PACK_AB R4, RZ, R4 ;  /* 0x00000004ff04723e */ /* 0x000fc800000000ff */
[----:B------:R-:W-:Y:S02]  /*4470*/  PRMT R6, R4, 0x7610, R6 ;  /* 0x0000761004067816 */ /* 0x000fe40000000006 */
[----:B------:R-:W-:-:S05]  /*4480*/  @P4 MOV R4, R14 ;  /* 0x0000000e00044202 */ /* 0x000fca0000000f00 */
[----:B------:R0:W-:Y:S01]  /*4490*/  @P4 STG.E.U16 desc[UR36][R4.64+0x22], R6 ;  /* 0x0000220604004986 */ /* 0x0001e2000c101524 */
[----:B------:R-:W-:-:S04]  /*44a0*/  ISETP.NE.AND P4, PT, R106, RZ, PT ;  /* 0x000000ff6a00720c */ /* 0x000fc80003f85270 */
[----:B------:R-:W-:-:S13]  /*44b0*/  ISETP.GT.AND P4, PT, R3, 0x88, P4 ;  /* 0x000000880300780c */ /* 0x000fda0002784270 */
[----:B0-----:R-:W-:Y:S05]  /*44c0*/  @!P4 BRA `(.L_x_109) ;  /* 0x000000000004c947 */ /* 0x001fea0003800000 */
[----:B------:R0:W5:Y:S02]  /*44d0*/  LDG.E.LTC128B.U16 R104, desc[UR36][R10.64+0x20] ;  /* 0x000020240a687981 */ /* 0x000164000c1e1520 */
.L_x_109:
[----:B------:R-:W-:Y:S05]  /*44e0*/  BSYNC B1 ;  /* 0x0000000000017941 */ /* 0x000fea0003800000 */
.L_x_108:
[----:B-----5:R-:W-:Y:S01]  /*44f0*/  HADD2.F32 R4, -RZ, R104.H0_H0 ;  /* 0x20000068ff047230 */ /* 0x020fe20000004100 */
[----:B------:R-:W-:Y:S04]  /*4500*/  BSSY B1, `(.L_x_110) ;  /* 0x000000b000017945 */ /* 0x000fe80003800000 */
        /* <DEDUP_REMOVED lines=10> */
.L_x_111:
[----:B------:R-:W-:Y:S05]  /*45b0*/  BSYNC B1 ;  /* 0x0000000000017941 */ /* 0x000fea0003800000 */
.L_x_110:
        /* <DEDUP_REMOVED lines=13> */
.L_x_113:
[----:B------:R-:W-:Y:S05]  /*4690*/  BSYNC B1 ;  /* 0x0000000000017941 */ /* 0x000fea0003800000 */
.L_x_112:
        /* <DEDUP_REMOVED lines=13> */
.L_x_115:
[----:B------:R-:W-:Y:S05]  /*4770*/  BSYNC B1 ;  /* 0x0000000000017941 */ /* 0x000fea0003800000 */
.L_x_114:
        /* <DEDUP_REMOVED lines=11> */
[----:B0-----:R-:W-:Y:S05]  /*4830*/  @!P4 BRA `(.L_x_117) ;  /* 0x000000000004c947 */ /* 0x001fea0003800000 */
[----:B------:R0:W5:Y:S02]  /*4840*/  LDG.E.LTC128B.U16 R104, desc[UR36][R10.64+0x30] ;  /* 0x000030240a687981 */ /* 0x000164000c1e1520 */
.L_x_117:
[----:B------:R-:W-:Y:S05]  /*4850*/  BSYNC B1 ;  /* 0x0000000000017941 */ /* 0x000fea0003800000 */
.L_x_116:
        /* <DEDUP_REMOVED lines=12> */
.L_x_119:
[----:B------:R-:W-:Y:S05]  /*4920*/  BSYNC B1 ;  /* 0x0000000000017941 */ /* 0x000fea0003800000 */
.L_x_118:
        /* <DEDUP_REMOVED lines=13> */
.L_x_121:
[----:B------:R-:W-:Y:S05]  /*4a00*/  BSYNC B1 ;  /* 0x0000000000017941 */ /* 0x000fea0003800000 */
.L_x_120:
        /* <DEDUP_REMOVED lines=13> */
.L_x_123:
[----:B------:R-:W-:Y:S05]  /*4ae0*/  BSYNC B1 ;  /* 0x0000000000017941 */ /* 0x000fea0003800000 */
.L_x_122:
        /* <DEDUP_REMOVED lines=13> */
.L_x_125:
[----:B------:R-:W-:Y:S05]  /*4bc0*/  BSYNC B1 ;  /* 0x0000000000017941 */ /* 0x000fea0003800000 */
.L_x_124:
        /* <DEDUP_REMOVED lines=12> */
.L_x_127:
[----:B------:R-:W-:Y:S05]  /*4c90*/  BSYNC B1 ;  /* 0x0000000000017941 */ /* 0x000fea0003800000 */
.L_x_126:
        /* <DEDUP_REMOVED lines=13> */
.L_x_129:
[----:B------:R-:W-:Y:S05]  /*4d70*/  BSYNC B1 ;  /* 0x0000000000017941 */ /* 0x000fea0003800000 */
.L_x_128:
        /* <DEDUP_REMOVED lines=12> */
.L_x_131:
[----:B------:R-:W-:Y:S05]  /*4e40*/  BSYNC B1 ;  /* 0x0000000000017941 */ /* 0x000fea0003800000 */
.L_x_130:
        /* <DEDUP_REMOVED lines=12> */
.L_x_133:
[----:B------:R-:W-:Y:S05]  /*4f10*/  BSYNC B1 ;  /* 0x0000000000017941 */ /* 0x000fea0003800000 */
.L_x_132:
[----:B-----5:R-:W-:Y:S01]  /*4f20*/  HADD2.F32 R4, -RZ, R104.H0_H0 ;  /* 0x20000068ff047230 */ /* 0x020fe20000004100 */
[----:B------:R-:W-:Y:S01]  /*4f30*/  ISETP.GT.AND P5, PT, R3, 0x88, P5 ;  /* 0x000000880300780c */ /* 0x000fe20002fa4270 */
        /* <DEDUP_REMOVED lines=8> */
[----:B------:R-:W-:Y:S05]  /*4fc0*/  @!P5 BRA `(.L_x_135) ;  /* 0x000000000004d947 */ /* 0x000fea0003800000 */
[----:B------:R0:W5:Y:S02]  /*4fd0*/  LDG.E.LTC128B.U16 R104, desc[UR36][R10.64+0x52] ;  /* 0x000052240a687981 */ /* 0x000164000c1e1520 */
.L_x_135:
[----:B------:R-:W-:Y:S05]  /*4fe0*/  BSYNC B1 ;  /* 0x0000000000017941 */ /* 0x000fea0003800000 */
.L_x_134:
[----:B0----5:R-:W-:Y:S01]  /*4ff0*/  HADD2.F32 R4, -RZ, R104.H0_H0 ;  /* 0x20000068ff047230 */ /* 0x021fe20000004100 */
        /* <DEDUP_REMOVED lines=11> */
.L_x_137:
[----:B------:R-:W-:Y:S05]  /*50b0*/  BSYNC B1 ;  /* 0x0000000000017941 */ /* 0x000fea0003800000 */
.L_x_136:
[----:B0----5:R-:W-:Y:S01]  /*50c0*/  HADD2.F32 R4, -RZ, R104.H0_H0 ;  /* 0x20000068ff047230 */ /* 0x021fe20000004100 */
        /* <DEDUP_REMOVED lines=11> */
.L_x_139:
[----:B------:R-:W-:Y:S05]  /*5180*/  BSYNC B1 ;  /* 0x0000000000017941 */ /* 0x000fea0003800000 */
.L_x_138:
        /* <DEDUP_REMOVED lines=12> */
.L_x_141:
[----:B------:R-:W-:Y:S05]  /*5250*/  BSYNC B1 ;  /* 0x0000000000017941 */ /* 0x000fea0003800000 */
.L_x_140:
        /* <DEDUP_REMOVED lines=12> */
.L_x_143:
[----:B------:R-:W-:Y:S05]  /*5320*/  BSYNC B1 ;  /* 0x0000000000017941 */ /* 0x000fea0003800000 */
.L_x_142:
[----:B0----5:R-:W-:Y:S01]  /*5330*/  HADD2.F32 R4, -RZ, R104.H0_H0 ;  /* 0x20000068ff047230 */ /* 0x021fe20000004100 */
[----:B------:R-:W-:Y:S01]  /*5340*/  ISETP.GT.AND P3, PT, R3, 0x80, P1 ;  /* 0x000000800300780c */ /* 0x000fe20000f64270 */
[----:B------:R-:W-:Y:S01]  /*5350*/  @P2 IMAD.MOV.U32 R5, RZ, RZ, R13 ;  /* 0x000000ffff052224 */ /* 0x000fe200078e000d */
[----:B------:R-:W-:Y:S02]  /*5360*/  BSSY B1, `(.L_x_144) ;  /* 0x0000009000017945 */ /* 0x000fe40003800000 */
[----:B------:R-:W-:-:S04]  /*5370*/  FMUL R4, R4, R89 ;  /* 0x0000005904047220 */ /* 0x000fc80000400000 */
[----:B------:R-:W-:-:S05]  /*5380*/  FFMA R4, R51, R88, R4 ;  /* 0x0000005833047223 */ /* 0x000fca0000000004 */
[----:B------:R-:W-:-:S04]  /*5390*/  F2FP.F16.F32.PACK_AB R4, RZ, R4 ;  /* 0x00000004ff04723e */ /* 0x000fc800000000ff */
[----:B------:R-:W-:Y:S02]  /*53a0*/  PRMT R6, R4, 0x7610, R6 ;  /* 0x0000761004067816 */ /* 0x000fe40000000006 */
[----:B------:R-:W-:-:S05]  /*53b0*/  @P2 MOV R4, R12 ;  /* 0x0000000c00042202 */ /* 0x000fca0000000f00 */
[----:B------:R0:W-:Y:S01]  /*53c0*/  @P2 STG.E.U16 desc[UR36][R4.64+0x62], R6 ;  /* 0x0000620604002986 */ /* 0x0001e2000c101524 */
[----:B------:R-:W-:Y:S05]  /*53d0*/  @!P3 BRA `(.L_x_145) ;  /* 0x000000000004b947 */ /* 0x000fea0003800000 */
[----:B------:R0:W5:Y:S02]  /*53e0*/  LDG.E.LTC128B.U16 R104, desc[UR36][R60.64+0x70] ;  /* 0x000070243c687981 */ /* 0x000164000c1e1520 */
.L_x_145:
[----:B------:R-:W-:Y:S05]  /*53f0*/  BSYNC B1 ;  /* 0x0000000000017941 */ /* 0x000fea0003800000 */
.L_x_144:
        /* <DEDUP_REMOVED lines=12> */
.L_x_147:
[----:B------:R-:W-:Y:S05]  /*54c0*/  BSYNC B1 ;  /* 0x0000000000017941 */ /* 0x000fea0003800000 */
.L_x_146:
        /* <DEDUP_REMOVED lines=9> */
.L_x_149:
[----:B------:R-:W-:Y:S05]  /*5560*/  BSYNC B1 ;  /* 0x0000000000017941 */ /* 0x000fea0003800000 */
.L_x_148:
        /* <DEDUP_REMOVED lines=12> */
.L_x_151:
[----:B------:R-:W-:Y:S05]  /*5630*/  BSYNC B1 ;  /* 0x0000000000017941 */ /* 0x000fea0003800000 */
.L_x_150:
[----:B------:R-:W-:Y:S05]  /*5640*/  @!P0 BRA `(.L_x_152) ;  /* 0x0000001400f08947 */ /* 0x000fea0003800000 */
[----:B-----5:R-:W-:-:S05]  /*5650*/  HADD2.F32 R104, -RZ, R104.H0_H0 ;  /* 0x20000068ff687230 */ /* 0x020fca0000004100 */
[----:B------:R-:W-:-:S04]  /*5660*/  FMUL R104, R104, R89 ;  /* 0x0000005968687220 */ /* 0x000fc80000400000 */
[----:B------:R-:W-:-:S05]  /*5670*/  FFMA R104, R55, R88, R104 ;  /* 0x0000005837687223 */ /* 0x000fca0000000068 */
[----:B------:R-:W-:-:S05]  /*5680*/  F2FP.F16.F32.PACK_AB R104, RZ, R104 ;  /* 0x00000068ff68723e */ /* 0x000fca00000000ff */
[----:B------:R0:W-:Y:S01]  /*5690*/  STG.E.U16 desc[UR36][R12.64+0x72], R104 ;  /* 0x000072680c007986 */ /* 0x0001e2000c101524 */
[----:B------:R-:W-:Y:S05]  /*56a0*/  BRA `(.L_x_152) ;  /* 0x0000001400d87947 */ /* 0x000fea0003800000 */
.L_x_29:
[----:B------:R-:W-:Y:S01]  /*56b0*/  ULDC.64 UR4, c[0x0][0x5c0] ;  /* 0x0001700000047ab9 */ /* 0x000fe20000000a00 */
[----:B------:R-:W-:Y:S01]  /*56c0*/  ISETP.GT.AND P3, PT, R4, 0x1, PT ;  /* 0x000000010400780c */ /* 0x000fe20003f64270 */
[-C--:B------:R-:W-:Y:S01]  /*56d0*/  FMUL R56, R56, R88.reuse ;  /* 0x0000005838387220 */ /* 0x080fe20000400000 */
[----:B------:R-:W-:Y:S01]  /*56e0*/  LEA R14, P1, R104, UR4, 0x1 ;  /* 0x00000004680e7c11 */ /* 0x000fe2000f8208ff */
[-C--:B------:R-:W-:Y:S01]  /*56f0*/  FMUL R57, R57, R88.reuse ;  /* 0x0000005839397220 */ /* 0x080fe20000400000 */
[----:B------:R-:W-:Y:S01]  /*5700*/  IMAD.SHL.U32 R7, R12, 0x10, RZ ;  /* 0x000000100c077824 */ /* 0x000fe200078e00ff */
[----:B------:R-:W-:Y:S01]  /*5710*/  ISETP.GT.AND P2, PT, R3, 0x8, P6 ;  /* 0x000000080300780c */ /* 0x000fe20003744270 */
[-C--:B------:R-:W-:Y:S01]  /*5720*/  FMUL R58, R58, R88.reuse ;  /* 0x000000583a3a7220 */ /* 0x080fe20000400000 */
[----:B------:R-:W-:Y:S01]  /*5730*/  LEA.HI.X R15, R104, UR5, R93, 0x1, P1 ;  /* 0x00000005680f7c11 */ /* 0x000fe200088f0c5d */
[-C--:B------:R-:W-:Y:S01]  /*5740*/  FMUL R59, R59, R88.reuse ;  /* 0x000000583b3b7220 */ /* 0x080fe20000400000 */
[----:B------:R-:W-:Y:S01]  /*5750*/  ISETP.GT.AND P1, PT, R3, RZ, P3 ;  /* 0x000000ff0300720c */ /* 0x000fe20001f24270 */
[----:B------:R-:W-:Y:S01]  /*5760*/  FMUL R60, R60, R88 ;  /* 0x000000583c3c7220 */ /* 0x000fe20000400000 */
[----:B------:R-:W-:Y:S01]  /*5770*/  F2FP.F16.F32.PACK_AB R56, RZ, R56 ;  /* 0x00000038ff38723e */ /* 0x000fe200000000ff */
[-C--:B------:R-:W-:Y:S01]  /*5780*/  FMUL R61, R61, R88.reuse ;  /* 0x000000583d3d7220 */ /* 0x080fe20000400000 */
[----:B------:R-:W-:Y:S01]  /*5790*/  F2FP.F16.F32.PACK_AB R57, RZ, R57 ;  /* 0x00000039ff39723e */ /* 0x000fe200000000ff */
[----:B------:R-:W-:Y:S01]  /*57a0*/  FMUL R63, R63, R88 ;  /* 0x000000583f3f7220 */ /* 0x000fe20000400000 */
[C---:B------:R-:W-:Y:S01]  /*57b0*/  SHF.L.U64.HI R5, R12.reuse, 0x4, R13 ;  /* 0x000000040c057819 */ /* 0x040fe2000001020d */
[----:B------:R-:W-:Y:S01]  /*57c0*/  @P0 STG.E.U16 desc[UR36][R14.64], R56 ;  /* 0x000000380e000986 */ /* 0x000fe2000c101524 */
[----:B------:R-:W-:Y:S01]  /*57d0*/  PRMT R9, R57, 0x7610, R9 ;  /* 0x0000761039097816 */ /* 0x000fe20000000009 */
[----:B------:R-:W-:Y:S01]  /*57e0*/  IMAD.SHL.U32 R57, R12, 0x100, RZ ;  /* 0x000001000c397824 */ /* 0x000fe200078e00ff */
[----:B------:R-:W-:Y:S01]  /*57f0*/  IADD3 R8, P0, R7, R14, RZ ;  /* 0x0000000e07087210 */ /* 0x000fe20007f1e0ff */
[----:B------:R-:W-:Y:S01]  /*5800*/  FMUL R62, R62, R88 ;  /* 0x000000583e3e7220 */ /* 0x000fe20000400000 */
[----:B------:R-:W-:Y:S01]  /*5810*/  F2FP.F16.F32.PACK_AB R58, RZ, R58 ;  /* 0x0000003aff3a723e */ /* 0x000fe200000000ff */
[--C-:B------:R-:W-:Y:S01]  /*5820*/  @P1 IMAD.MOV.U32 R10, RZ, RZ, R14.reuse ;  /* 0x000000ffff0a1224 */ /* 0x100fe200078e000e */
[----:B------:R-:W-:Y:S01]  /*5830*/  SHF.L.U64.HI R23, R12, 0x8, R13 ;  /* 0x000000080c177819 */ /* 0x000fe2000001020d */
[--C-:B------:R-:W-:Y:S01]  /*5840*/  @P1 IMAD.MOV.U32 R11, RZ, RZ, R15.reuse ;  /* 0x000000ffff0b1224 */ /* 0x100fe200078e000f */
[----:B------:R-:W-:Y:S01]  /*5850*/  ISETP.GT.AND P4, PT, R4, 0x8, PT ;  /* 0x000000080400780c */ /* 0x000fe20003f84270 */
[-C--:B------:R-:W-:Y:S01]  /*5860*/  FMUL R64, R64, R88.reuse ;  /* 0x0000005840407220 */ /* 0x080fe20000400000 */
[----:B------:R-:W-:Y:S01]  /*5870*/  F2FP.F16.F32.PACK_AB R59, RZ, R59 ;  /* 0x0000003bff3b723e */ /* 0x000fe200000000ff */
[----:B------:R-:W-:Y:S01]  /*5880*/  FMUL R65, R65, R88 ;  /* 0x0000005841417220 */ /* 0x000fe20000400000 */
[----:B------:R0:W-:Y:S01]  /*5890*/  @P1 STG.E.U16 desc[UR36][R10.64+0x2], R9 ;  /* 0x000002090a001986 */ /* 0x0001e2000c101524 */
[----:B------:R-:W-:Y:S01]  /*58a0*/  F2FP.F16.F32.PACK_AB R60, RZ, R60 ;  /* 0x0000003cff3c723e */ /* 0x000fe200000000ff */
[-C--:B------:R-:W-:Y:S01]  /*58b0*/  FMUL R66, R66, R88.reuse ;  /* 0x0000005842427220 */ /* 0x080fe20000400000 */
[----:B------:R-:W-:Y:S01]  /*58c0*/  F2FP.F16.F32.PACK_AB R61, RZ, R61 ;  /* 0x0000003dff3d723e */ /* 0x000fe200000000ff */
[-C--:B------:R-:W-:Y:S01]  /*58d0*/  FMUL R67, R67, R88.reuse ;  /* 0x0000005843437220 */ /* 0x080fe20000400000 */
[----:B------:R-:W-:Y:S01]  /*58e0*/  F2FP.F16.F32.PACK_AB R63, RZ, R63 ;  /* 0x0000003fff3f723e */ /* 0x000fe200000000ff */
[----:B------:R-:W-:Y:S01]  /*58f0*/  FMUL R68, R68, R88 ;  /* 0x0000005844447220 */ /* 0x000fe20000400000 */
[----:B------:R-:W-:Y:S01]  /*5900*/  F2FP.F16.F32.PACK_AB R62, RZ, R62 ;  /* 0x0000003eff3e723e */ /* 0x000fe200000000ff */
[----:B------:R-:W-:Y:S01]  /*5910*/  FMUL R69, R69, R88 ;  /* 0x0000005845457220 */ /* 0x000fe20000400000 */
[----:B------:R-:W-:Y:S01]  /*5920*/  F2FP.F16.F32.PACK_AB R64, RZ, R64 ;  /* 0x00000040ff40723e */ /* 0x000fe200000000ff */
[-C--:B------:R-:W-:Y:S01]  /*5930*/  FMUL R70, R70, R88.reuse ;  /* 0x0000005846467220 */ /* 0x080fe20000400000 */
[----:B------:R-:W-:Y:S01]  /*5940*/  F2FP.F16.F32.PACK_AB R65, RZ, R65 ;  /* 0x00000041ff41723e */ /* 0x000fe200000000ff */
[----:B0-----:R-:W-:Y:S01]  /*5950*/  IMAD.X R9, R5, 0x1, R15, P0 ;  /* 0x0000000105097824 */ /* 0x001fe200000e060f */
[----:B------:R-:W-:Y:S01]  /*5960*/  ISETP.GT.AND P0, PT, R3, 0x8, P3 ;  /* 0x000000080300780c */ /* 0x000fe20001f04270 */
[-C--:B------:R-:W-:Y:S01]  /*5970*/  FMUL R71, R71, R88.reuse ;  /* 0x0000005847477220 */ /* 0x080fe20000400000 */
[----:B------:R-:W-:Y:S01]  /*5980*/  ISETP.GT.AND P3, PT, R4, 0x9, PT ;  /* 0x000000090400780c */ /* 0x000fe20003f64270 */
[----:B------:R-:W-:Y:S01]  /*5990*/  FMUL R72, R72, R88 ;  /* 0x0000005848487220 */ /* 0x000fe20000400000 */
[----:B------:R-:W-:Y:S01]  /*59a0*/  @P2 STG.E.U16 desc[UR36][R8.64], R58 ;  /* 0x0000003a08002986 */ /* 0x000fe2000c101524 */
[----:B------:R-:W-:Y:S01]  /*59b0*/  IADD3 R6, P1, P2, R57, R14, R7 ;  /* 0x0000000e39067210 */ /* 0x000fe20007a3e007 */
[----:B------:R-:W-:Y:S01]  /*59c0*/  FMUL R73, R73, R88 ;  /* 0x0000005849497220 */ /* 0x000fe20000400000 */
[----:B------:R-:W-:Y:S01]  /*59d0*/  F2FP.F16.F32.PACK_AB R66, RZ, R66 ;  /* 0x00000042ff42723e */ /* 0x000fe200000000ff */
[-C--:B------:R-:W-:Y:S01]  /*59e0*/  FMUL R74, R74, R88.reuse ;  /* 0x000000584a4a7220 */ /* 0x080fe20000400000 */
[----:B------:R-:W-:Y:S01]  /*59f0*/  IADD3.X R7, R23, R15, R5, P1, P2 ;  /* 0x0000000f17077210 */ /* 0x000fe20000fe4405 */
[-C--:B------:R-:W-:Y:S01]  /*5a00*/  FMUL R75, R75, R88.reuse ;  /* 0x000000584b4b7220 */ /* 0x080fe20000400000 */
[C---:B------:R-:W-:Y:S01]  /*5a10*/  ISETP.GT.AND P1, PT, R3.reuse, RZ, P4 ;  /* 0x000000ff0300720c */ /* 0x040fe20002724270 */
[-C--:B------:R-:W-:Y:S01]  /*5a20*/  FMUL R76, R76, R88.reuse ;  /* 0x000000584c4c7220 */ /* 0x080fe20000400000 */
[----:B------:R-:W-:Y:S01]  /*5a30*/  @P0 STG.E.U16 desc[UR36][R8.64+0x2], R59 ;  /* 0x0000023b08000986 */ /* 0x000fe2000c101524 */
[----:B------:R-:W-:Y:S01]  /*5a40*/  ISETP.GT.AND P0, PT, R3, RZ, P3 ;  /* 0x000000ff0300720c */ /* 0x000fe20001f04270 */
[-C--:B------:R-:W-:Y:S01]  /*5a50*/  FMUL R77, R77, R88.reuse ;  /* 0x000000584d4d7220 */ /* 0x080fe20000400000 */
[----:B------:R-:W-:Y:S01]  /*5a60*/  ISETP.GT.AND P2, PT, R4, 0x11, PT ;  /* 0x000000110400780c */ /* 0x000fe20003f44270 */
[-C--:B------:R-:W-:Y:S01]  /*5a70*/  FMUL R78, R78, R88.reuse ;  /* 0x000000584e4e7220 */ /* 0x080fe20000400000 */
[----:B------:R-:W-:Y:S01]  /*5a80*/  F2FP.F16.F32.PACK_AB R67, RZ, R67 ;  /* 0x00000043ff43723e */ /* 0x000fe200000000ff */
[----:B------:R-:W-:Y:S01]  /*5a90*/  FMUL R79, R79, R88 ;  /* 0x000000584f4f7220 */ /* 0x000fe20000400000 */
[----:B------:R-:W-:Y:S01]  /*5aa0*/  F2FP.F16.F32.PACK_AB R68, RZ, R68 ;  /* 0x00000044ff44723e */ /* 0x000fe200000000ff */
[-C--:B------:R-:W-:Y:S01]  /*5ab0*/  FMUL R80, R80, R88.reuse ;  /* 0x0000005850507220 */ /* 0x080fe20000400000 */
[----:B------:R-:W-:Y:S01]  /*5ac0*/  F2FP.F16.F32.PACK_AB R69, RZ, R69 ;  /* 0x00000045ff45723e */ /* 0x000fe200000000ff */
[----:B------:R-:W-:Y:S01]  /*5ad0*/  FMUL R81, R81, R88 ;  /* 0x0000005851517220 */ /* 0x000fe20000400000 */
[--C-:B------:R-:W-:Y:S01]  /*5ae0*/  @P1 IMAD.MOV.U32 R10, RZ, RZ, R14.reuse ;  /* 0x000000ffff0a1224 */ /* 0x100fe200078e000e */
[----:B------:R-:W-:Y:S01]  /*5af0*/  F2FP.F16.F32.PACK_AB R70, RZ, R70 ;  /* 0x00000046ff46723e */ /* 0x000fe200000000ff */
[--C-:B------:R-:W-:Y:S01]  /*5b00*/  @P1 IMAD.MOV.U32 R11, RZ, RZ, R15.reuse ;  /* 0x000000ffff0b1224 */ /* 0x100fe200078e000f */
[----:B------:R-:W-:Y:S01]  /*5b10*/  F2FP.F16.F32.PACK_AB R71, RZ, R71 ;  /* 0x00000047ff47723e */ /* 0x000fe200000000ff */
[----:B------:R-:W-:Y:S01]  /*5b20*/  FMUL R82, R82, R88 ;  /* 0x0000005852527220 */ /* 0x000fe20000400000 */
[----:B------:R-:W-:Y:S01]  /*5b30*/  F2FP.F16.F32.PACK_AB R72, RZ, R72 ;  /* 0x00000048ff48723e */ /* 0x000fe200000000ff */
[-C--:B------:R-:W-:Y:S01]  /*5b40*/  FMUL R83, R83, R88.reuse ;  /* 0x0000005853537220 */ /* 0x080fe20000400000 */
[----:B------:R0:W-:Y:S01]  /*5b50*/  @P1 STG.E.U16 desc[UR36][R10.64+0x10], R60 ;  /* 0x0000103c0a001986 */ /* 0x0001e2000c101524 */
[----:B------:R-:W-:Y:S01]  /*5b60*/  ISETP.GT.AND P1, PT, R3, 0x8, P4 ;  /* 0x000000080300780c */ /* 0x000fe20002724270 */
[-C--:B------:R-:W-:Y:S01]  /*5b70*/  FMUL R84, R84, R88.reuse ;  /* 0x0000005854547220 */ /* 0x080fe20000400000 */
[----:B------:R-:W-:Y:S01]  /*5b80*/  F2FP.F16.F32.PACK_AB R73, RZ, R73 ;  /* 0x00000049ff49723e */ /* 0x000fe200000000ff */
[----:B------:R-:W-:Y:S01]  /*5b90*/  FMUL R85, R85, R88 ;  /* 0x0000005855557220 */ /* 0x000fe20000400000 */
[----:B------:R-:W-:Y:S01]  /*5ba0*/  F2FP.F16.F32.PACK_AB R74, RZ, R74 ;  /* 0x0000004aff4a723e */ /* 0x000fe200000000ff */
[-C--:B------:R-:W-:Y:S01]  /*5bb0*/  FMUL R86, R86, R88.reuse ;  /* 0x0000005856567220 */ /* 0x080fe20000400000 */
[----:B------:R-:W-:Y:S01]  /*5bc0*/  F2FP.F16.F32.PACK_AB R75, RZ, R75 ;  /* 0x0000004bff4b723e */ /* 0x000fe200000000ff */
[-C--:B------:R-:W-:Y:S01]  /*5bd0*/  FMUL R87, R87, R88.reuse ;  /* 0x0000005857577220 */ /* 0x080fe20000400000 */
[----:B------:R-:W-:Y:S01]  /*5be0*/  ISETP.GT.AND P5, PT, R4, 0x28, PT ;  /* 0x000000280400780c */ /* 0x000fe20003fa4270 */
[----:B------:R-:W-:Y:S01]  /*5bf0*/  FMUL R24, R24, R88 ;  /* 0x0000005818187220 */ /* 0x000fe20000400000 */
[----:B------:R-:W-:Y:S01]  /*5c00*/  F2FP.F16.F32.PACK_AB R76, RZ, R76 ;  /* 0x0000004cff4c723e */ /* 0x000fe200000000ff */
[--C-:B0-----:R-:W-:Y:S01]  /*5c10*/  @P0 IMAD.MOV.U32 R10, RZ, RZ, R14.reuse ;  /* 0x000000ffff0a0224 */ /* 0x101fe200078e000e */
[----:B------:R-:W-:Y:S01]  /*5c20*/  ISETP.GT.AND P4, PT, R4, 0x29, PT ;  /* 0x000000290400780c */ /* 0x000fe20003f84270 */
        /* <DEDUP_REMOVED lines=8> */
[C---:B------:R-:W-:Y:S01]  /*5cb0*/  ISETP.GT.AND P3, PT, R4.reuse, 0x10, PT ;  /* 0x000000100400780c */ /* 0x040fe20003f64270 */
[----:B------:R-:W-:Y:S01]  /*5cc0*/  @P1 STG.E.U16 desc[UR36][R8.64+0x10], R62 ;  /* 0x0000103e08001986 */ /* 0x000fe2000c101524 */
        /* <DEDUP_REMOVED lines=8> */
[----:B------:R-:W-:Y:S01]  /*5d50*/  F2FP.F16.F32.PACK_AB R82, RZ, R82 ;  /* 0x00000052ff52723e */ /* 0x000fe200000000ff */
[----:B------:R-:W-:Y:S01]  /*5d60*/  @P0 STG.E.U16 desc[UR36][R8.64+0x12], R63 ;  /* 0x0000123f08000986 */ /* 0x000fe2000c101524 */
[----:B------:R-:W-:Y:S01]  /*5d70*/  ISETP.GT.AND P0, PT, R3, RZ, P3 ;  /* 0x000000ff0300720c */ /* 0x000fe20001f04270 */
[-C--:B------:R-:W-:Y:S01]  /*5d80*/  FMUL R32, R32, R88.reuse ;  /* 0x0000005820207220 */ /* 0x080fe20000400000 */
[----:B------:R-:W-:Y:S01]  /*5d90*/  F2FP.F16.F32.PACK_AB R83, RZ, R83 ;  /* 0x00000053ff53723e */ /* 0x000fe200000000ff */
[----:B------:R-:W-:Y:S01]  /*5da0*/  FMUL R33, R33, R88 ;  /* 0x0000005821217220 */ /* 0x000fe20000400000 */
[----:B------:R-:W-:Y:S01]  /*5db0*/  F2FP.F16.F32.PACK_AB R84, RZ, R84 ;  /* 0x00000054ff54723e */ /* 0x000fe200000000ff */
[-C--:B------:R-:W-:Y:S01]  /*5dc0*/  FMUL R34, R34, R88.reuse ;  /* 0x0000005822227220 */ /* 0x080fe20000400000 */
[----:B------:R-:W-:Y:S01]  /*5dd0*/  P2R R5, PR, RZ, 0x20 ;  /* 0x00000020ff057803 */ /* 0x000fe20000000000 */
[-C--:B------:R-:W-:Y:S01]  /*5de0*/  FMUL R35, R35, R88.reuse ;  /* 0x0000005823237220 */ /* 0x080fe20000400000 */
[----:B------:R-:W-:Y:S01]  /*5df0*/  F2FP.F16.F32.PACK_AB R85, RZ, R85 ;  /* 0x00000055ff55723e */ /* 0x000fe200000000ff */
[----:B------:R-:W-:Y:S01]  /*5e00*/  FMUL R36, R36, R88 ;  /* 0x0000005824247220 */ /* 0x000fe20000400000 */
[----:B------:R-:W-:Y:S01]  /*5e10*/  F2FP.F16.F32.PACK_AB R86, RZ, R86 ;  /* 0x00000056ff56723e */ /* 0x000fe200000000ff */
[----:B------:R-:W-:Y:S01]  /*5e20*/  FMUL R37, R37, R88 ;  /* 0x0000005825257220 */ /* 0x000fe20000400000 */
[----:B------:R-:W-:Y:S01]  /*5e30*/  F2FP.F16.F32.PACK_AB R87, RZ, R87 ;  /* 0x00000057ff57723e */ /* 0x000fe200000000ff */
[--C-:B0-----:R-:W-:Y:S01]  /*5e40*/  @P0 IMAD.MOV.U32 R10, RZ, RZ, R14.reuse ;  /* 0x000000ffff0a0224 */ /* 0x101fe200078e000e */
[----:B------:R-:W-:Y:S01]  /*5e50*/  F2FP.F16.F32.PACK_AB R24, RZ, R24 ;  /* 0x00000018ff18723e */ /* 0x000fe200000000ff */
[--C-:B------:R-:W-:Y:S01]  /*5e60*/  @P0 IMAD.MOV.U32 R11, RZ, RZ, R15.reuse ;  /* 0x000000ffff0b0224 */ /* 0x100fe200078e000f */
[----:B------:R-:W-:Y:S01]  /*5e70*/  F2FP.F16.F32.PACK_AB R25, RZ, R25 ;  /* 0x00000019ff19723e */ /* 0x000fe200000000ff */
[----:B------:R-:W-:Y:S01]  /*5e80*/  FMUL R38, R38, R88 ;  /* 0x0000005826267220 */ /* 0x000fe20000400000 */
[----:B------:R-:W-:Y:S01]  /*5e90*/  F2FP.F16.F32.PACK_AB R26, RZ, R26 ;  /* 0x0000001aff1a723e */ /* 0x000fe200000000ff */
[-C--:B------:R-:W-:Y:S01]  /*5ea0*/  FMUL R39, R39, R88.reuse ;  /* 0x0000005827277220 */ /* 0x080fe20000400000 */
[----:B------:R0:W-:Y:S01]  /*5eb0*/  @P0 STG.E.U16 desc[UR36][R10.64+0x20], R64 ;  /* 0x000020400a000986 */ /* 0x0001e2000c101524 */
[----:B------:R-:W-:Y:S01]  /*5ec0*/  ISETP.GT.AND P0, PT, R3, RZ, P2 ;  /* 0x000000ff0300720c */ /* 0x000fe20001704270 */
        /* <DEDUP_REMOVED lines=12> */
[----:B0-----:R-:W-:Y:S01]  /*5f90*/  @P0 IMAD.MOV.U32 R10, RZ, RZ, R14 ;  /* 0x000000ffff0a0224 */ /* 0x001fe200078e000e */
[----:B------:R-:W-:Y:S01]  /*5fa0*/  F2FP.F16.F32.PACK_AB R33, RZ, R33 ;  /* 0x00000021ff21723e */ /* 0x000fe200000000ff */
[----:B------:R-:W-:Y:S01]  /*5fb0*/  @P0 IMAD.MOV.U32 R11, RZ, RZ, R15 ;  /* 0x000000ffff0b0224 */ /* 0x000fe200078e000f */
[----:B------:R-:W-:Y:S01]  /*5fc0*/  F2FP.F16.F32.PACK_AB R34, RZ, R34 ;  /* 0x00000022ff22723e */ /* 0x000fe200000000ff */
[-C--:B------:R-:W-:Y:S01]  /*5fd0*/  FMUL R46, R46, R88.reuse ;  /* 0x000000582e2e7220 */ /* 0x080fe20000400000 */
[----:B------:R-:W-:Y:S01]  /*5fe0*/  F2FP.F16.F32.PACK_AB R35, RZ, R35 ;  /* 0x00000023ff23723e */ /* 0x000fe200000000ff */
[-C--:B------:R-:W-:Y:S01]  /*5ff0*/  FMUL R47, R47, R88.reuse ;  /* 0x000000582f2f7220 */ /* 0x080fe20000400000 */
[----:B------:R0:W-:Y:S01]  /*6000*/  @P0 STG.E.U16 desc[UR36][R10.64+0x22], R65 ;  /* 0x000022410a000986 */ /* 0x0001e2000c101524 */
[----:B------:R-:W-:Y:S01]  /*6010*/  ISETP.GT.AND P0, PT, R3, 0x8, P3 ;  /* 0x000000080300780c */ /* 0x000fe20001f04270 */
[-C--:B------:R-:W-:Y:S01]  /*6020*/  FMUL R48, R48, R88.reuse ;  /* 0x0000005830307220 */ /* 0x080fe20000400000 */
[----:B------:R-:W-:Y:S01]  /*6030*/  ISETP.GT.AND P3, PT, R4, 0x30, PT ;  /* 0x000000300400780c */ /* 0x000fe20003f64270 */
        /* <DEDUP_REMOVED lines=11> */
[----:B------:R-:W-:Y:S01]  /*60f0*/  ISETP.GT.AND P0, PT, R3, 0x8, P2 ;  /* 0x000000080300780c */ /* 0x000fe20001704270 */
[-C--:B------:R-:W-:Y:S01]  /*6100*/  FMUL R54, R54, R88.reuse ;  /* 0x0000005836367220 */ /* 0x080fe20000400000 */
[----:B------:R-:W-:Y:S01]  /*6110*/  ISETP.GT.AND P2, PT, R4, 0x18, PT ;  /* 0x000000180400780c */ /* 0x000fe20003f44270 */
[----:B------:R-:W-:Y:S01]  /*6120*/  FMUL R55, R55, R88 ;  /* 0x0000005837377220 */ /* 0x000fe20000400000 */
[----:B------:R-:W-:-:S02]  /*6130*/  F2FP.F16.F32.PACK_AB R41, RZ, R41 ;  /* 0x00000029ff29723e */ /* 0x000fc400000000ff */
[----:B------:R-:W-:Y:S02]  /*6140*/  F2FP.F16.F32.PACK_AB R42, RZ, R42 ;  /* 0x0000002aff2a723e */ /* 0x000fe400000000ff */
[----:B------:R-:W-:Y:S02]  /*6150*/  F2FP.F16.F32.PACK_AB R43, RZ, R43 ;  /* 0x0000002bff2b723e */ /* 0x000fe400000000ff */
[----:B------:R-:W-:Y:S02]  /*6160*/  F2FP.F16.F32.PACK_AB R44, RZ, R44 ;  /* 0x0000002cff2c723e */ /* 0x000fe400000000ff */
[----:B------:R-:W-:Y:S01]  /*6170*/  F2FP.F16.F32.PACK_AB R45, RZ, R45 ;  /* 0x0000002dff2d723e */ /* 0x000fe200000000ff */
[----:B------:R-:W-:Y:S01]  /*6180*/  @P0 STG.E.U16 desc[UR36][R8.64+0x22], R67 ;  /* 0x0000224308000986 */ /* 0x000fe2000c101524 */
[----:B------:R-:W-:Y:S02]  /*6190*/  ISETP.GT.AND P0, PT, R3, RZ, P2 ;  /* 0x000000ff0300720c */ /* 0x000fe40001704270 */
[----:B------:R-:W-:-:S02]  /*61a0*/  F2FP.F16.F32.PACK_AB R46, RZ, R46 ;  /* 0x0000002eff2e723e */ /* 0x000fc400000000ff */
[----:B------:R-:W-:Y:S02]  /*61b0*/  F2FP.F16.F32.PACK_AB R47, RZ, R47 ;  /* 0x0000002fff2f723e */ /* 0x000fe400000000ff */
[----:B------:R-:W-:Y:S02]  /*61c0*/  F2FP.F16.F32.PACK_AB R48, RZ, R48 ;  /* 0x00000030ff30723e */ /* 0x000fe400000000ff */
[----:B------:R-:W-:Y:S02]  /*61d0*/  F2FP.F16.F32.PACK_AB R49, RZ, R49 ;  /* 0x00000031ff31723e */ /* 0x000fe400000000ff */
[----:B------:R-:W-:Y:S02]  /*61e0*/  F2FP.F16.F32.PACK_AB R50, RZ, R50 ;  /* 0x00000032ff32723e */ /* 0x000fe400000000ff */
[----:B------:R-:W-:Y:S01]  /*61f0*/  F2FP.F16.F32.PACK_AB R51, RZ, R51 ;  /* 0x00000033ff33723e */ /* 0x000fe200000000ff */
[----:B0-----:R-:W-:Y:S01]  /*6200*/  @P0 IMAD.MOV.U32 R10, RZ, RZ, R14 ;  /* 0x000000ffff0a0224 */ /* 0x001fe200078e000e */
[----:B------:R-:W-:Y:S01]  /*6210*/  F2FP.F16.F32.PACK_AB R52, RZ, R52 ;  /* 0x00000034ff34723e */ /* 0x000fe200000000ff */
[----:B------:R-:W-:Y:S01]  /*6220*/  @P0 IMAD.MOV.U32 R11, RZ, RZ, R15 ;  /* 0x000000ffff0b0224 */ /* 0x000fe200078e000f */
[----:B------:R-:W-:-:S02]  /*6230*/  F2FP.F16.F32.PACK_AB R53, RZ, R53 ;  /* 0x00000035ff35723e */ /* 0x000fc400000000ff */
[----:B------:R-:W-:Y:S02]  /*6240*/  F2FP.F16.F32.PACK_AB R54, RZ, R54 ;  /* 0x00000036ff36723e */ /* 0x000fe400000000ff */
[----:B------:R0:W-:Y:S01]  /*6250*/  @P0 STG.E.U16 desc[UR36][R10.64+0x30], R68 ;  /* 0x000030440a000986 */ /* 0x0001e2000c101524 */
[----:B------:R-:W-:Y:S02]  /*6260*/  ISETP.GT.AND P0, PT, R3, RZ, P1 ;  /* 0x000000ff0300720c */ /* 0x000fe40000f04270 */
[----:B------:R-:W-:-:S11]  /*6270*/  F2FP.F16.F32.PACK_AB R55, RZ, R55 ;  /* 0x00000037ff37723e */ /* 0x000fd600000000ff */
[----:B0-----:R-:W-:Y:S02]  /*6280*/  @P0 IMAD.MOV.U32 R10, RZ, RZ, R14 ;  /* 0x000000ffff0a0224 */ /* 0x001fe400078e000e */
[----:B------:R-:W-:-:S05]  /*6290*/  @P0 IMAD.MOV.U32 R11, RZ, RZ, R15 ;  /* 0x000000ffff0b0224 */ /* 0x000fca00078e000f */
[----:B------:R0:W-:Y:S01]  /*62a0*/  @P0 STG.E.U16 desc[UR36][R10.64+0x32], R69 ;  /* 0x000032450a000986 */ /* 0x0001e2000c101524 */
[----:B------:R-:W-:Y:S02]  /*62b0*/  ISETP.GT.AND P0, PT, R3, 0x8, P2 ;  /* 0x000000080300780c */ /* 0x000fe40001704270 */
[----:B------:R-:W-:-:S11]  /*62c0*/  ISETP.GT.AND P2, PT, R4, 0x20, PT ;  /* 0x000000200400780c */ /* 0x000fd60003f44270 */
[----:B------:R-:W-:Y:S01]  /*62d0*/  @P0 STG.E.U16 desc[UR36][R8.64+0x30], R70 ;  /* 0x0000304608000986 */ /* 0x000fe2000c101524 */
[----:B------:R-:W-:Y:S02]  /*62e0*/  ISETP.GT.AND P0, PT, R3, 0x8, P1 ;  /* 0x000000080300780c */ /* 0x000fe40000f04270 */
[----:B------:R-:W-:-:S11]  /*62f0*/  ISETP.GT.AND P1, PT, R4, 0x21, PT ;  /* 0x000000210400780c */ /* 0x000fd60003f24270 */
[----:B------:R-:W-:Y:S01]  /*6300*/  @P0 STG.E.U16 desc[UR36][R8.64+0x32], R71 ;  /* 0x0000324708000986 */ /* 0x000fe2000c101524 */
[----:B------:R-:W-:-:S13]  /*6310*/  ISETP.GT.AND P0, PT, R3, RZ, P2 ;  /* 0x000000ff0300720c */ /* 0x000fda0001704270 */
[----:B0-----:R-:W-:Y:S02]  /*6320*/  @P0 IMAD.MOV.U32 R10, RZ, RZ, R14 ;  /* 0x000000ffff0a0224 */ /* 0x001fe400078e000e */
[----:B------:R-:W-:-:S05]  /*6330*/  @P0 IMAD.MOV.U32 R11, RZ, RZ, R15 ;  /* 0x000000ffff0b0224 */ /* 0x000fca00078e000f */
[----:B------:R0:W-:Y:S01]  /*6340*/  @P0 STG.E.U16 desc[UR36][R10.64+0x40], R72 ;  /* 0x000040480a000986 */ /* 0x0001e2000c101524 */
[----:B------:R-:W-:-:S13]  /*6350*/  ISETP.GT.AND P0, PT, R3, RZ, P1 ;  /* 0x000000ff0300720c */ /* 0x000fda0000f04270 */
[----:B0-----:R-:W-:Y:S02]  /*6360*/  @P0 IMAD.MOV.U32 R10, RZ, RZ, R14 ;  /* 0x000000ffff0a0224 */ /* 0x001fe400078e000e */
[----:B------:R-:W-:-:S05]  /*6370*/  @P0 IMAD.MOV.U32 R11, RZ, RZ, R15 ;  /* 0x000000ffff0b0224 */ /* 0x000fca00078e000f */
[----:B------:R0:W-:Y:S01]  /*6380*/  @P0 STG.E.U16 desc[UR36][R10.64+0x42], R73 ;  /* 0x000042490a000986 */ /* 0x0001e2000c101524 */
[----:B------:R-:W-:Y:S02]  /*6390*/  ISETP.GT.AND P0, PT, R3, 0x8, P2 ;  /* 0x000000080300780c */ /* 0x000fe40001704270 */
[----:B------:R-:W-:-:S11]  /*63a0*/  ISETP.GT.AND P2, PT, R4, 0x38, PT ;  /* 0x000000380400780c */ /* 0x000fd60003f44270 */
[----:B------:R-:W-:Y:S01]  /*63b0*/  @P0 STG.E.U16 desc[UR36][R8.64+0x40], R74 ;  /* 0x0000404a08000986 */ /* 0x000fe2000c101524 */
[----:B------:R-:W-:-:S13]  /*63c0*/  ISETP.GT.AND P0, PT, R3, 0x8, P1 ;  /* 0x000000080300780c */ /* 0x000fda0000f04270 */
        /* <DEDUP_REMOVED lines=9> */
[----:B------:R-:W-:-:S13]  /*6460*/  ISETP.GT.AND P0, PT, R3, 0x8, P5 ;  /* 0x000000080300780c */ /* 0x000fda0002f04270 */
[----:B------:R-:W-:Y:S01]  /*6470*/  @P0 STG.E.U16 desc[UR36][R8.64+0x50], R78 ;  /* 0x0000504e08000986 */ /* 0x000fe2000c101524 */
[----:B------:R-:W-:-:S13]  /*6480*/  ISETP.GT.AND P0, PT, R3, 0x8, P4 ;  /* 0x000000080300780c */ /* 0x000fda0002704270 */
[----:B------:R-:W-:Y:S01]  /*6490*/  @P0 STG.E.U16 desc[UR36][R8.64+0x52], R79 ;  /* 0x0000524f08000986 */ /* 0x000fe2000c101524 */
[----:B------:R-:W-:-:S13]  /*64a0*/  ISETP.GT.AND P0, PT, R3, RZ, P3 ;  /* 0x000000ff0300720c */ /* 0x000fda0001f04270 */
[----:B0-----:R-:W-:Y:S02]  /*64b0*/  @P0 IMAD.MOV.U32 R10, RZ, RZ, R14 ;  /* 0x000000ffff0a0224 */ /* 0x001fe400078e000e */
[----:B------:R-:W-:-:S05]  /*64c0*/  @P0 IMAD.MOV.U32 R11, RZ, RZ, R15 ;  /* 0x000000ffff0b0224 */ /* 0x000fca00078e000f */
[----:B------:R0:W-:Y:S01]  /*64d0*/  @P0 STG.E.U16 desc[UR36][R10.64+0x60], R80 ;  /* 0x000060500a000986 */ /* 0x0001e2000c101524 */
[----:B------:R-:W-:-:S04]  /*64e0*/  ISETP.GT.AND P0, PT, R4, 0x31, PT ;  /* 0x000000310400780c */ /* 0x000fc80003f04270 */
        /* <DEDUP_REMOVED lines=8> */
[----:B------:R-:W-:-:S04]  /*6570*/  IADD3 R12, P1, R57, R8, RZ ;  /* 0x00000008390c7210 */ /* 0x000fc80007f3e0ff */
[----:B------:R-:W-:Y:S02]  /*6580*/  IADD3.X R13, R23, R9, RZ, P1, !PT ;  /* 0x00000009170d7210 */ /* 0x000fe40000ffe4ff */
[----:B------:R-:W-:-:S13]  /*6590*/  ISETP.GT.AND P1, PT, R3, RZ, P2 ;  /* 0x000000ff0300720c */ /* 0x000fda0001724270 */
[----:B------:R-:W-:Y:S01]  /*65a0*/  @P1 STG.E.U16 desc[UR36][R14.64+0x70], R84 ;  /* 0x000070540e001986 */ /* 0x000fe2000c101524 */
[----:B------:R-:W-:-:S05]  /*65b0*/  IADD3 R20, P1, R57, R8, RZ ;  /* 0x0000000839147210 */ /* 0x000fca0007f3e0ff */
[----:B------:R-:W-:Y:S01]  /*65c0*/  IMAD.X R21, R23, 0x1, R9, P1 ;  /* 0x0000000117157824 */ /* 0x000fe200008e0609 */
[----:B0-----:R-:W-:-:S05]  /*65d0*/  IADD3 R10, P1, R57, R14, RZ ;  /* 0x0000000e390a7210 */ /* 0x001fca0007f3e0ff */
[----:B------:R-:W-:Y:S01]  /*65e0*/  IMAD.X R11, R23, 0x1, R15, P1 ;  /* 0x00000001170b7824 */ /* 0x000fe200008e060f */
[----:B------:R-:W-:-:S04]  /*65f0*/  ISETP.GT.AND P1, PT, R4, 0x39, PT ;  /* 0x000000390400780c */ /* 0x000fc80003f24270 */
[----:B------:R-:W-:-:S13]  /*6600*/  ISETP.GT.AND P5, PT, R3, RZ, P1 ;  /* 0x000000ff0300720c */ /* 0x000fda0000fa4270 */
[----:B------:R-:W-:Y:S01]  /*6610*/  @P5 STG.E.U16 desc[UR36][R14.64+0x72], R85 ;  /* 0x000072550e005986 */ /* 0x000fe2000c101524 */
[----:B------:R-:W-:-:S13]  /*6620*/  ISETP.GT.AND P5, PT, R3, 0x8, P2 ;  /* 0x000000080300780c */ /* 0x000fda00017a4270 */
[----:B------:R-:W-:Y:S01]  /*6630*/  @P5 STG.E.U16 desc[UR36][R8.64+0x70], R86 ;  /* 0x0000705608005986 */ /* 0x000fe2000c101524 */
[----:B------:R-:W-:-:S13]  /*6640*/  ISETP.GT.AND P5, PT, R3, 0x8, P1 ;  /* 0x000000080300780c */ /* 0x000fda0000fa4270 */
[----:B------:R0:W-:Y:S01]  /*6650*/  @P5 STG.E.U16 desc[UR36][R8.64+0x72], R87 ;  /* 0x0000725708005986 */ /* 0x0001e2000c101524 */
[C---:B------:R-:W-:Y:S02]  /*6660*/  ISETP.GT.AND P5, PT, R3.reuse, 0x80, P6 ;  /* 0x000000800300780c */ /* 0x040fe400037a4270 */
[----:B------:R-:W-:-:S11]  /*6670*/  ISETP.GT.AND P6, PT, R3, 0x88, P6 ;  /* 0x000000880300780c */ /* 0x000fd600037c4270 */
[----:B------:R-:W-:Y:S01]  /*6680*/  @P5 STG.E.U16 desc[UR36][R10.64], R24 ;  /* 0x000000180a005986 */ /* 0x000fe2000c101524 */
[----:B------:R-:W-:-:S04]  /*6690*/  ISETP.GT.AND P5, PT, R4, 0x1, PT ;  /* 0x000000010400780c */ /* 0x000fc80003fa4270 */
[----:B------:R-:W-:-:S13]  /*66a0*/  ISETP.GT.AND P5, PT, R3, 0x80, P5 ;  /* 0x000000800300780c */ /* 0x000fda0002fa4270 */
[----:B0-----:R-:W-:Y:S02]  /*66b0*/  @P5 IMAD.MOV.U32 R8, RZ, RZ, R10 ;  /* 0x000000ffff085224 */ /* 0x001fe400078e000a */
[----:B------:R-:W-:-:S05]  /*66c0*/  @P5 IMAD.MOV.U32 R9, RZ, RZ, R11 ;  /* 0x000000ffff095224 */ /* 0x000fca00078e000b */
[----:B------:R0:W-:Y:S01]  /*66d0*/  @P5 STG.E.U16 desc[UR36][R8.64+0x2], R25 ;  /* 0x0000021908005986 */ /* 0x0001e2000c101524 */
[----:B------:R-:W-:-:S03]  /*66e0*/  ISETP.NE.AND P5, PT, R5, RZ, PT ;  /* 0x000000ff0500720c */ /* 0x000fc60003fa5270 */
[----:B------:R-:W-:Y:S01]  /*66f0*/  @P6 STG.E.U16 desc[UR36][R12.64], R26 ;  /* 0x0000001a0c006986 */ /* 0x000fe2000c101524 */
[----:B------:R-:W-:-:S04]  /*6700*/  ISETP.GT.AND P6, PT, R4, 0x1, PT ;  /* 0x000000010400780c */ /* 0x000fc80003fc4270 */
[----:B------:R-:W-:-:S13]  /*6710*/  ISETP.GT.AND P6, PT, R3, 0x88, P6 ;  /* 0x000000880300780c */ /* 0x000fda00037c4270 */
[----:B------:R-:W-:Y:S01]  /*6720*/  @P6 STG.E.U16 desc[UR36][R20.64+0x2], R27 ;  /* 0x0000021b14006986 */ /* 0x000fe2000c101524 */
[----:B------:R-:W-:-:S04]  /*6730*/  ISETP.GT.AND P6, PT, R4, 0x8, PT ;  /* 0x000000080400780c */ /* 0x000fc80003fc4270 */
[----:B------:R-:W-:-:S13]  /*6740*/  ISETP.GT.AND P6, PT, R3, 0x80, P6 ;  /* 0x000000800300780c */ /* 0x000fda00037c4270 */
[----:B0-----:R-:W-:Y:S02]  /*6750*/  @P6 IMAD.MOV.U32 R8, RZ, RZ, R10 ;  /* 0x000000ffff086224 */ /* 0x001fe400078e000a */
[----:B------:R-:W-:-:S05]  /*6760*/  @P6 IMAD.MOV.U32 R9, RZ, RZ, R11 ;  /* 0x000000ffff096224 */ /* 0x000fca00078e000b */
[----:B------:R0:W-:Y:S01]  /*6770*/  @P6 STG.E.U16 desc[UR36][R8.64+0x10], R28 ;  /* 0x0000101c08006986 */ /* 0x0001e2000c101524 */
[----:B------:R-:W-:-:S04]  /*6780*/  ISETP.GT.AND P6, PT, R4, 0x9, PT ;  /* 0x000000090400780c */ /* 0x000fc80003fc4270 */
[----:B------:R-:W-:-:S13]  /*6790*/  ISETP.GT.AND P6, PT, R3, 0x80, P6 ;  /* 0x000000800300780c */ /* 0x000fda00037c4270 */
[----:B0-----:R-:W-:Y:S02]  /*67a0*/  @P6 IMAD.MOV.U32 R8, RZ, RZ, R10 ;  /* 0x000000ffff086224 */ /* 0x001fe400078e000a */
[----:B------:R-:W-:-:S05]  /*67b0*/  @P6 IMAD.MOV.U32 R9, RZ, RZ, R11 ;  /* 0x000000ffff096224 */ /* 0x000fca00078e000b */
[----:B------:R0:W-:Y:S01]  /*67c0*/  @P6 STG.E.U16 desc[UR36][R8.64+0x12], R29 ;  /* 0x0000121d08006986 */ /* 0x0001e2000c101524 */
[----:B------:R-:W-:-:S04]  /*67d0*/  ISETP.GT.AND P6, PT, R4, 0x8, PT ;  /* 0x000000080400780c */ /* 0x000fc80003fc4270 */
[----:B------:R-:W-:-:S13]  /*67e0*/  ISETP.GT.AND P6, PT, R3, 0x88, P6 ;  /* 0x000000880300780c */ /* 0x000fda00037c4270 */
        /* <DEDUP_REMOVED lines=45> */
[----:B------:R-:W-:Y:S01]  /*6ac0*/  @P6 STG.E.U16 desc[UR36][R8.64+0x42], R41 ;  /* 0x0000422908006986 */ /* 0x000fe2000c101524 */
[----:B------:R-:W-:-:S04]  /*6ad0*/  ISETP.GT.AND P6, PT, R4, 0x20, PT ;  /* 0x000000200400780c */ /* 0x000fc80003fc4270 */
[----:B------:R-:W-:-:S13]  /*6ae0*/  ISETP.GT.AND P6, PT, R3, 0x88, P6 ;  /* 0x000000880300780c */ /* 0x000fda00037c4270 */
[----:B------:R-:W-:Y:S01]  /*6af0*/  @P6 STG.E.U16 desc[UR36][R6.64+0x40], R42 ;  /* 0x0000402a06006986 */ /* 0x000fe2000c101524 */
[----:B------:R-:W-:-:S04]  /*6b00*/  ISETP.GT.AND P6, PT, R4, 0x21, PT ;  /* 0x000000210400780c */ /* 0x000fc80003fc4270 */
[----:B------:R-:W-:-:S13]  /*6b10*/  ISETP.GT.AND P6, PT, R3, 0x88, P6 ;  /* 0x000000880300780c */ /* 0x000fda00037c4270 */
[----:B------:R-:W-:Y:S02]  /*6b20*/  @P6 IMAD.MOV.U32 R4, RZ, RZ, R6 ;  /* 0x000000ffff046224 */ /* 0x000fe400078e0006 */
[----:B------:R-:W-:-:S05]  /*6b30*/  @P6 IMAD.MOV.U32 R5, RZ, RZ, R7 ;  /* 0x000000ffff056224 */ /* 0x000fca00078e0007 */
[----:B------:R0:W-:Y:S01]  /*6b40*/  @P6 STG.E.U16 desc[UR36][R4.64+0x42], R43 ;  /* 0x0000422b04006986 */ /* 0x0001e2000c101524 */
[C---:B------:R-:W-:Y:S02]  /*6b50*/  ISETP.GT.AND P6, PT, R3.reuse, 0x80, P5 ;  /* 0x000000800300780c */ /* 0x040fe40002fc4270 */
[----:B------:R-:W-:-:S11]  /*6b60*/  ISETP.GT.AND P5, PT, R3, 0x88, P5 ;  /* 0x000000880300780c */ /* 0x000fd60002fa4270 */
[----:B0-----:R-:W-:Y:S02]  /*6b70*/  @P6 IMAD.MOV.U32 R4, RZ, RZ, R10 ;  /* 0x000000ffff046224 */ /* 0x001fe400078e000a */
[----:B------:R-:W-:-:S05]  /*6b80*/  @P6 IMAD.MOV.U32 R5, RZ, RZ, R11 ;  /* 0x000000ffff056224 */ /* 0x000fca00078e000b */
[----:B------:R0:W-:Y:S01]  /*6b90*/  @P6 STG.E.U16 desc[UR36][R4.64+0x50], R44 ;  /* 0x0000502c04006986 */ /* 0x0001e2000c101524 */
[C---:B------:R-:W-:Y:S02]  /*6ba0*/  ISETP.GT.AND P6, PT, R3.reuse, 0x80, P4 ;  /* 0x000000800300780c */ /* 0x040fe400027c4270 */
[----:B------:R-:W-:-:S11]  /*6bb0*/  ISETP.GT.AND P4, PT, R3, 0x88, P4 ;  /* 0x000000880300780c */ /* 0x000fd60002784270 */
[----:B0-----:R-:W-:Y:S02]  /*6bc0*/  @P6 IMAD.MOV.U32 R4, RZ, RZ, R10 ;  /* 0x000000ffff046224 */ /* 0x001fe400078e000a */
[----:B------:R-:W-:-:S05]  /*6bd0*/  @P6 IMAD.MOV.U32 R5, RZ, RZ, R11 ;  /* 0x000000ffff056224 */ /* 0x000fca00078e000b */
[----:B------:R0:W-:Y:S02]  /*6be0*/  @P6 STG.E.U16 desc[UR36][R4.64+0x52], R45 ;  /* 0x0000522d04006986 */ /* 0x0001e4000c101524 */
[----:B0-----:R-:W-:Y:S02]  /*6bf0*/  @P5 IMAD.MOV.U32 R4, RZ, RZ, R6 ;  /* 0x000000ffff045224 */ /* 0x001fe400078e0006 */
[----:B------:R-:W-:-:S05]  /*6c00*/  @P5 IMAD.MOV.U32 R5, RZ, RZ, R7 ;  /* 0x000000ffff055224 */ /* 0x000fca00078e0007 */
[----:B------:R0:W-:Y:S01]  /*6c10*/  @P5 STG.E.U16 desc[UR36][R4.64+0x50], R46 ;  /* 0x0000502e04005986 */ /* 0x0001e2000c101524 */
[C---:B------:R-:W-:Y:S02]  /*6c20*/  ISETP.GT.AND P5, PT, R3.reuse, 0x80, P3 ;  /* 0x000000800300780c */ /* 0x040fe40001fa4270 */
[----:B------:R-:W-:Y:S01]  /*6c30*/  ISETP.GT.AND P3, PT, R3, 0x88, P3 ;  /* 0x000000880300780c */ /* 0x000fe20001f64270 */
        /* <DEDUP_REMOVED lines=14> */
[----:B------:R-:W-:Y:S02]  /*6d20*/  ISETP.GT.AND P1, PT, R3, 0x88, P1 ;  /* 0x000000880300780c */ /* 0x000fe40000f24270 */
[----:B0-----:R-:W-:Y:S01]  /*6d30*/  @P3 MOV R4, R6 ;  /* 0x0000000600043202 */ /* 0x001fe20000000f00 */
[----:B------:R-:W-:-:S05]  /*6d40*/  @P3 IMAD.MOV.U32 R5, RZ, RZ, R7 ;  /* 0x000000ffff053224 */ /* 0x000fca00078e0007 */
[----:B------:R0:W-:Y:S02]  /*6d50*/  @P3 STG.E.U16 desc[UR36][R4.64+0x60], R50 ;  /* 0x0000603204003986 */ /* 0x0001e4000c101524 */
[----:B0-----:R-:W-:Y:S02]  /*6d60*/  @P0 IMAD.MOV.U32 R4, RZ, RZ, R6 ;  /* 0x000000ffff040224 */ /* 0x001fe400078e0006 */
[----:B------:R-:W-:-:S05]  /*6d70*/  @P0 IMAD.MOV.U32 R5, RZ, RZ, R7 ;  /* 0x000000ffff050224 */ /* 0x000fca00078e0007 */
[----:B------:R0:W-:Y:S02]  /*6d80*/  @P0 STG.E.U16 desc[UR36][R4.64+0x62], R51 ;  /* 0x0000623304000986 */ /* 0x0001e4000c101524 */
[----:B0-----:R-:W-:Y:S02]  /*6d90*/  @P5 IMAD.MOV.U32 R4, RZ, RZ, R10 ;  /* 0x000000ffff045224 */ /* 0x001fe400078e000a */
[----:B------:R-:W-:-:S05]  /*6da0*/  @P5 IMAD.MOV.U32 R5, RZ, RZ, R11 ;  /* 0x000000ffff055224 */ /* 0x000fca00078e000b */
[----:B------:R0:W-:Y:S04]  /*6db0*/  @P5 STG.E.U16 desc[UR36][R4.64+0x70], R52 ;  /* 0x0000703404005986 */ /* 0x0001e8000c101524 */
[----:B------:R1:W-:Y:S01]  /*6dc0*/  @P4 STG.E.U16 desc[UR36][R10.64+0x72], R53 ;  /* 0x000072350a004986 */ /* 0x0003e2000c101524 */
[----:B0-----:R-:W-:Y:S02]  /*6dd0*/  @P2 IMAD.MOV.U32 R4, RZ, RZ, R6 ;  /* 0x000000ffff042224 */ /* 0x001fe400078e0006 */
[----:B------:R-:W-:-:S05]  /*6de0*/  @P2 IMAD.MOV.U32 R5, RZ, RZ, R7 ;  /* 0x000000ffff052224 */ /* 0x000fca00078e0007 */
[----:B------:R1:W-:Y:S04]  /*6df0*/  @P2 STG.E.U16 desc[UR36][R4.64+0x70], R54 ;  /* 0x0000703604002986 */ /* 0x0003e8000c101524 */
[----:B------:R1:W-:Y:S02]  /*6e00*/  @P1 STG.E.U16 desc[UR36][R6.64+0x72], R55 ;  /* 0x0000723706001986 */ /* 0x0003e4000c101524 */
.L_x_152:
[----:B------:R-:W-:Y:S05]  /*6e10*/  BSYNC B0 ;  /* 0x0000000000007941 */ /* 0x000fea0003800000 */
.L_x_28:
[----:B------:R-:W-:Y:S01]  /*6e20*/  ULDC UR4, c[0x0][0xc] ;  /* 0x0000030000047ab9 */ /* 0x000fe20000000800 */
[----:B------:R-:W-:Y:S01]  /*6e30*/  ULDC UR5, c[0x0][0x10] ;  /* 0x0000040000057ab9 */ /* 0x000fe20000000800 */
[----:B------:R-:W2:Y:S01]  /*6e40*/  LDC R3, c[0x0][0x14] ;  /* 0x00000500ff037b82 */ /* 0x000ea20000000800 */
[----:B------:R-:W-:Y:S01]  /*6e50*/  UIMAD.WIDE.U32 UR4, UR4, UR5, URZ ;  /* 0x00000005040472a5 */ /* 0x000fe2000f8e003f */
[----:B------:R-:W-:Y:S02]  /*6e60*/  IMAD.MOV.U32 R90, RZ, RZ, -0x1 ;  /* 0xffffffffff5a7424 */ /* 0x000fe400078e00ff */
[----:B------:R-:W-:-:S03]  /*6e70*/  IMAD.MOV.U32 R23, RZ, RZ, -0x1 ;  /* 0xffffffffff177424 */ /* 0x000fc600078e00ff */
[----:B--2---:R-:W-:-:S04]  /*6e80*/  IMAD.WIDE.U32 R16, R3, UR4, R16 ;  /* 0x0000000403107c25 */ /* 0x004fc8000f8e0010 */
[----:B------:R-:W-:Y:S01]  /*6e90*/  IMAD R3, R3, UR5, RZ ;  /* 0x0000000503037c24 */ /* 0x000fe2000f8e02ff */
[----:B------:R-:W-:Y:S02]  /*6ea0*/  ULDC.64 UR4, c[0x0][0x650] ;  /* 0x0001940000047ab9 */ /* 0x000fe40000000a00 */
[----:B------:R-:W-:Y:S01]  /*6eb0*/  ISETP.GE.U32.AND P0, PT, R16, UR4, PT ;  /* 0x0000000410007c0c */ /* 0x000fe2000bf06070 */
[--C-:B------:R-:W-:Y:S01]  /*6ec0*/  IMAD.IADD R17, R17, 0x1, R3.reuse ;  /* 0x0000000111117824 */ /* 0x100fe200078e0203 */
[----:B------:R-:W-:-:S04]  /*6ed0*/  PRMT R3, RZ, 0x7610, R3 ;  /* 0x00007610ff037816 */ /* 0x000fc80000000003 */
[----:B------:R-:W-:-:S13]  /*6ee0*/  ISETP.GE.U32.AND.EX P0, PT, R17, UR5, PT, P0 ;  /* 0x0000000511007c0c */ /* 0x000fda000bf06100 */
[----:B------:R-:W-:Y:S05]  /*6ef0*/  @P0 BRA `(.L_x_153) ;  /* 0x0000000400640947 */ /* 0x000fea0003800000 */
[----:B0-----:R-:W0:Y:S01]  /*6f00*/  S2R R12, SR_CTAID.X ;  /* 0x00000000000c7919 */ /* 0x001e220000002500 */
[----:B-1--4-:R-:W1:Y:S01]  /*6f10*/  LDC.64 R10, c[0x0][0x628] ;  /* 0x00018a00ff0a7b82 */ /* 0x012e620000000a00 */
[----:B------:R-:W-:Y:S01]  /*6f20*/  ULDC UR4, c[0x0][0x150] ;  /* 0x0000540000047ab9 */ /* 0x000fe20000000800 */
[----:B------:R-:W-:Y:S01]  /*6f30*/  IMAD.MOV.U32 R8, RZ, RZ, R16 ;  /* 0x000000ffff087224 */ /* 0x000fe200078e0010 */
[----:B------:R-:W2:Y:S01]  /*6f40*/  S2R R24, SR_CTAID.Y ;  /* 0x0000000000187919 */ /* 0x000ea20000002600 */
[----:B------:R-:W-:-:S04]  /*6f50*/  IMAD.MOV.U32 R9, RZ, RZ, R17 ;  /* 0x000000ffff097224 */ /* 0x000fc800078e0011 */
[----:B------:R-:W4:Y:S08]  /*6f60*/  LDC R21, c[0x0][0x144] ;  /* 0x00005100ff157b82 */ /* 0x000f300000000800 */
[----:B------:R-:W2:Y:S08]  /*6f70*/  LDC R0, c[0x0][0x630] ;  /* 0x00018c00ff007b82 */ /* 0x000eb00000000800 */
[----:B------:R-:W2:Y:S01]  /*6f80*/  LDC.64 R14, c[0x0][0x620] ;  /* 0x00018800ff0e7b82 */ /* 0x000ea20000000a00 */
[----:B-1----:R-:W-:-:S04]  /*6f90*/  ISETP.NE.U32.AND P0, PT, R10, RZ, PT ;  /* 0x000000ff0a00720c */ /* 0x002fc80003f05070 */
[----:B------:R-:W-:Y:S02]  /*6fa0*/  ISETP.NE.AND.EX P0, PT, R11, RZ, PT, P0 ;  /* 0x000000ff0b00720c */ /* 0x000fe40003f05300 */
[----:B0-----:R-:W-:-:S05]  /*6fb0*/  I2FP.F32.U32 R3, R12 ;  /* 0x0000000c00037245 */ /* 0x001fca0000201000 */
[----:B------:R-:W-:-:S04]  /*6fc0*/  FMUL R3, R3, UR4 ;  /* 0x0000000403037c20 */ /* 0x000fc80008400000 */
[----:B------:R0:W1:Y:S02]  /*6fd0*/  F2I.U32.TRUNC.NTZ R20, R3 ;  /* 0x0000000300147305 */ /* 0x000064000020f000 */
[----:B----4-:R-:W-:Y:S05]  /*6fe0*/  @!P0 BRA `(.L_x_154) ;  /* 0x0000000000288947 */ /* 0x010fea0003800000 */
[----:B0-----:R-:W0:Y:S02]  /*6ff0*/  LDC R3, c[0x0][0x634] ;  /* 0x00018d00ff037b82 */ /* 0x001e240000000800 */
        /* <DEDUP_REMOVED lines=9> */
.L_x_154:
[----:B------:R-:W4:Y:S01]  /*7090*/  LDC.64 R28, c[0x0][0x640] ;  /* 0x00019000ff1c7b82 */ /* 0x000f220000000a00 */
[-CC-:B--2---:R-:W-:Y:S01]  /*70a0*/  SHF.R.U64 R23, R8, R0.reuse, R9.reuse ;  /* 0x0000000008177219 */ /* 0x184fe20000001209 */
[----:B-1----:R-:W-:Y:S01]  /*70b0*/  IMAD.MOV R20, RZ, RZ, -R20 ;  /* 0x000000ffff147224 */ /* 0x002fe200078e0a14 */
[----:B------:R-:W-:Y:S01]  /*70c0*/  SHF.R.U32.HI R0, RZ, R0, R9 ;  /* 0x00000000ff007219 */ /* 0x000fe20000011609 */
[----:B------:R-:W-:Y:S01]  /*70d0*/  ULDC UR4, c[0x0][0x154] ;  /* 0x0000550000047ab9 */ /* 0x000fe20000000800 */
[----:B0-----:R-:W-:Y:S01]  /*70e0*/  IADD3 R3, P0, RZ, -R23, RZ ;  /* 0x80000017ff037210 */ /* 0x001fe20007f1e0ff */
[----:B------:R-:W-:Y:S02]  /*70f0*/  IMAD R21, R21, R20, R12 ;  /* 0x0000001415157224 */ /* 0x000fe400078e020c */
[----:B------:R-:W0:Y:S01]  /*7100*/  LDC R6, c[0x0][0x618] ;  /* 0x00018600ff067b82 */ /* 0x000e220000000800 */
[----:B------:R-:W-:Y:S02]  /*7110*/  IMAD.MOV.U32 R7, RZ, RZ, 0x1 ;  /* 0x00000001ff077424 */ /* 0x000fe400078e00ff */
[----:B------:R-:W-:-:S04]  /*7120*/  IMAD.X R5, RZ, RZ, ~R0, P0 ;  /* 0x000000ffff057224 */ /* 0x000fc800000e0e00 */
[-C--:B------:R-:W-:Y:S01]  /*7130*/  IMAD R0, R5, R14.reuse, RZ ;  /* 0x0000000e05007224 */ /* 0x080fe200078e02ff */
[----:B------:R-:W1:Y:S01]  /*7140*/  LDC R8, c[0x0][0x608] ;  /* 0x00018200ff087b82 */ /* 0x000e620000000800 */
[----:B------:R-:W-:-:S04]  /*7150*/  IMAD.WIDE.U32 R4, R3, R14, R16 ;  /* 0x0000000e03047225 */ /* 0x000fc800078e0010 */
[----:B------:R-:W-:Y:S01]  /*7160*/  IMAD R3, R3, R15, R0 ;  /* 0x0000000f03037224 */ /* 0x000fe200078e0200 */
[----:B------:R-:W-:Y:S02]  /*7170*/  I2FP.F32.U32 R0, R24 ;  /* 0x0000001800007245 */ /* 0x000fe40000201000 */
[----:B------:R-:W2:Y:S01]  /*7180*/  LDC R26, c[0x0][0x658] ;  /* 0x00019600ff1a7b82 */ /* 0x000ea20000000800 */
[----:B------:R-:W-:Y:S01]  /*7190*/  IMAD.IADD R3, R5, 0x1, R3 ;  /* 0x0000000105037824 */ /* 0x000fe200078e0203 */
[----:B----4-:R-:W-:Y:S01]  /*71a0*/  ISETP.NE.U32.AND P0, PT, R28, RZ, PT ;  /* 0x000000ff1c00720c */ /* 0x010fe20003f05070 */
[----:B------:R-:W-:Y:S01]  /*71b0*/  FMUL R0, R0, UR4 ;  /* 0x0000000400007c20 */ /* 0x000fe20008400000 */
[----:B------:R-:W-:Y:S02]  /*71c0*/  IMAD.MOV.U32 R5, RZ, RZ, -0x1 ;  /* 0xffffffffff057424 */ /* 0x000fe400078e00ff */
[----:B------:R-:W-:Y:S01]  /*71d0*/  ISETP.NE.AND.EX P0, PT, R29, RZ, PT, P0 ;  /* 0x000000ff1d00720c */ /* 0x000fe20003f05300 */
[----:B------:R4:W2:Y:S01]  /*71e0*/  F2I.U32.TRUNC.NTZ R13, R0 ;  /* 0x00000000000d7305 */ /* 0x0008a2000020f000 */
[----:B------:R-:W3:Y:S01]  /*71f0*/  LDC R15, c[0x0][0x148] ;  /* 0x00005200ff0f7b82 */ /* 0x000ee20000000800 */
[----:B0-----:R-:W-:-:S02]  /*7200*/  SHF.R.U64 R12, R4, R6, R3 ;  /* 0x00000006040c7219 */ /* 0x001fc40000001203 */
[----:B------:R-:W-:-:S05]  /*7210*/  SHF.R.U32.HI R3, RZ, R6, R3 ;  /* 0x00000006ff037219 */ /* 0x000fca0000011603 */
[----:B------:R-:W0:Y:S01]  /*7220*/  LDC R20, c[0x0][0x600] ;  /* 0x00018000ff147b82 */ /* 0x000e220000000800 */
[-CC-:B-1----:R-:W-:Y:S02]  /*7230*/  SHF.R.U64 R10, R12, R8.reuse, R3.reuse ;  /* 0x000000080c0a7219 */ /* 0x182fe40000001203 */
[----:B------:R-:W-:-:S05]  /*7240*/  SHF.R.U32.HI R3, RZ, R8, R3 ;  /* 0x00000008ff037219 */ /* 0x000fca0000011603 */
[----:B------:R-:W1:Y:S01]  /*7250*/  LDC R27, c[0x0][0x648] ;  /* 0x00019200ff1b7b82 */ /* 0x000e620000000800 */
[-C--:B--2---:R-:W-:Y:S02]  /*7260*/  SHF.L.U32 R4, R5, R26.reuse, RZ ;  /* 0x0000001a05047219 */ /* 0x084fe400000006ff */
[-CC-:B------:R-:W-:Y:S02]  /*7270*/  SHF.R.U64 R14, R10, R26.reuse, R3.reuse ;  /* 0x0000001a0a0e7219 */ /* 0x180fe40000001203 */
[----:B------:R-:W-:Y:S02]  /*7280*/  SHF.R.U32.HI R5, RZ, R26, R3 ;  /* 0x0000001aff057219 */ /* 0x000fe40000011603 */
[----:B------:R-:W-:Y:S01]  /*7290*/  LOP3.LUT R25, RZ, R4, RZ, 0x33, !PT ;  /* 0x00000004ff197212 */ /* 0x000fe200078e33ff */
[----:B------:R-:W2:Y:S01]  /*72a0*/  LDC R30, c[0x0][0x638] ;  /* 0x00018e00ff1e7b82 */ /* 0x000ea20000000800 */
[----:B------:R-:W-:Y:S01]  /*72b0*/  SHF.L.U32 R26, R7, R26, RZ ;  /* 0x0000001a071a7219 */ /* 0x000fe200000006ff */
[----:B------:R-:W-:-:S06]  /*72c0*/  IMAD.MOV.U32 R4, RZ, RZ, R14 ;  /* 0x000000ffff047224 */ /* 0x000fcc00078e000e */
[----:B------:R-:W0:Y:S01]  /*72d0*/  LDC R31, c[0x0][0x610] ;  /* 0x00018400ff1f7b82 */ /* 0x000e220000000800 */
[----:B----4-:R-:W-:Y:S05]  /*72e0*/  @!P0 BRA `(.L_x_155) ;  /* 0x0000000000288947 */ /* 0x010fea0003800000 */
[----:B------:R-:W4:Y:S02]  /*72f0*/  LDC R3, c[0x0][0x64c] ;  /* 0x00019300ff037b82 */ /* 0x000f240000000800 */
[----:B----4-:R-:W-:-:S05]  /*7300*/  IADD3 R3, P0, R14, R3, RZ ;  /* 0x000000030e037210 */ /* 0x010fca0007f1e0ff */
        /* <DEDUP_REMOVED lines=8> */
.L_x_155:
[----:B------:R-:W-:Y:S01]  /*7390*/  ISETP.NE.AND P0, PT, R2, 0x1, PT ;  /* 0x000000010200780c */ /* 0x000fe20003f05270 */
[----:B0-----:R-:W-:Y:S01]  /*73a0*/  VIADD R7, R20, 0xffffffff ;  /* 0xffffffff14077836 */ /* 0x001fe20000000000 */
[----:B-1----:R-:W-:Y:S01]  /*73b0*/  SHF.R.U64 R0, R4, R27, R5 ;  /* 0x0000001b04007219 */ /* 0x002fe20000001205 */
[----:B------:R-:W-:Y:S01]  /*73c0*/  IMAD.MOV R13, RZ, RZ, -R13 ;  /* 0x000000ffff0d7224 */ /* 0x000fe200078e0a0d */
[----:B------:R-:W-:Y:S01]  /*73d0*/  LOP3.LUT R5, R10, R25, RZ, 0xc0, !PT ;  /* 0x000000190a057212 */ /* 0x000fe200078ec0ff */
[----:B------:R-:W-:Y:S01]  /*73e0*/  IMAD.MOV.U32 R4, RZ, RZ, 0x1 ;  /* 0x00000001ff047424 */ /* 0x000fe200078e00ff */
[----:B------:R-:W-:Y:S01]  /*73f0*/  LOP3.LUT R12, R12, R7, RZ, 0xc0, !PT ;  /* 0x000000070c0c7212 */ /* 0x000fe200078ec0ff */
[----:B------:R-:W-:Y:S02]  /*7400*/  IMAD.MOV R3, RZ, RZ, -R0 ;  /* 0x000000ffff037224 */ /* 0x000fe400078e0a00 */
[----:B------:R-:W-:Y:S02]  /*7410*/  IMAD R0, R26, R0, R5 ;  /* 0x000000001a007224 */ /* 0x000fe400078e0205 */
[----:B--2---:R-:W-:-:S02]  /*7420*/  IMAD R3, R3, R30, R14 ;  /* 0x0000001e03037224 */ /* 0x004fc400078e020e */
[----:B---3--:R-:W-:Y:S02]  /*7430*/  @P0 IMAD R21, R15, R13, R24 ;  /* 0x0000000d0f150224 */ /* 0x008fe400078e0218 */
[----:B------:R-:W-:Y:S01]  /*7440*/  IMAD R5, R3, R20, R12 ;  /* 0x0000001403057224 */ /* 0x000fe200078e020c */
[----:B------:R-:W-:Y:S01]  /*7450*/  PRMT R3, R4, 0x7610, R3 ;  /* 0x0000761004037816 */ /* 0x000fe20000000003 */
[----:B------:R-:W-:-:S05]  /*7460*/  IMAD R0, R0, R31, R21 ;  /* 0x0000001f00007224 */ /* 0x000fca00078e0215 */
[----:B------:R-:W-:Y:S02]  /*7470*/  SEL R90, R5, R0, !P0 ;  /* 0x00000000055a7207 */ /* 0x000fe40004000000 */
[----:B------:R-:W-:-:S07]  /*7480*/  SEL R0, R0, R5, !P0 ;  /* 0x0000000500007207 */ /* 0x000fce0004000000 */
.L_x_153:
[----:B------:R-:W-:Y:S01]  /*7490*/  LOP3.LUT P0, RZ, R3, 0xff, RZ, 0xc0, !PT ;  /* 0x000000ff03ff7812 */ /* 0x000fe2000780c0ff */
[----:B------:R-:W-:-:S12]  /*74a0*/  IMAD.MOV.U32 R94, RZ, RZ, R0 ;  /* 0x000000ffff5e7224 */ /* 0x000fd800078e0000 */
[----:B------:R-:W-:Y:S05]  /*74b0*/  @P0 BRA `(.L_x_156) ;  /* 0xffffff9800a80947 */ /* 0x000fea000383ffff */
[----:B------:R-:W-:Y:S05]  /*74c0*/  EXIT ;  /* 0x000000000000794d */ /* 0x000fea0003800000 */
.L_x_3:
[----:B0-----:R-:W-:Y:S01]  /*74d0*/  ULDC.64 UR4, c[0x0][0x650] ;  /* 0x0001940000047ab9 */ /* 0x001fe20000000a00 */
        /* <DEDUP_REMOVED lines=16> */
[----:B0-----:R-:W-:-:S04]  /*75e0*/  IADD3 R11, P0, R16, R7, RZ ;  /* 0x00000007100b7210 */ /* 0x001fc80007f1e0ff */
[----:B------:R-:W-:-:S05]  /*75f0*/  IADD3.X R15, RZ, R17, RZ, P0, !PT ;  /* 0x00000011ff0f7210 */ /* 0x000fca00007fe4ff */
[----:B------:R-:W-:-:S04]  /*7600*/  IMAD.WIDE.U32 R6, R15, R12, RZ ;  /* 0x0000000c0f067225 */ /* 0x000fc800078e00ff */
[----:B------:R-:W-:-:S04]  /*7610*/  IMAD.WIDE.U32 R8, P0, R11, R13, R6 ;  /* 0x0000000d0b087225 */ /* 0x000fc80007800006 */
[----:B------:R-:W-:-:S04]  /*7620*/  IMAD.WIDE.U32 R6, R11, R12, RZ ;  /* 0x0000000c0b067225 */ /* 0x000fc800078e00ff */
[----:B------:R-:W-:Y:S01]  /*7630*/  IMAD.X R11, RZ, RZ, RZ, P0 ;  /* 0x000000ffff0b7224 */ /* 0x000fe200000e06ff */
[----:B------:R-:W-:Y:S01]  /*7640*/  IADD3 RZ, P0, R7, R8, RZ ;  /* 0x0000000807ff7210 */ /* 0x000fe20007f1e0ff */
[----:B------:R-:W-:-:S04]  /*7650*/  IMAD.MOV.U32 R10, RZ, RZ, R9 ;  /* 0x000000ffff0a7224 */ /* 0x000fc800078e0009 */
[----:B------:R-:W-:-:S08]  /*7660*/  IMAD.WIDE.U32.X R10, R15, R13, R10, P0 ;  /* 0x0000000d0f0a7225 */ /* 0x000fd000000e040a */
.L_x_158:
[--C-:B------:R-:W-:Y:S01]  /*7670*/  SHF.R.U64 R12, R10, R14, R11.reuse ;  /* 0x0000000e0a0c7219 */ /* 0x100fe2000000120b */
[----:B------:R-:W0:Y:S01]  /*7680*/  LDC R22, c[0x0][0x618] ;  /* 0x00018600ff167b82 */ /* 0x000e220000000800 */
[----:B------:R-:W-:Y:S01]  /*7690*/  I2FP.F32.U32 R6, R4 ;  /* 0x0000000400067245 */ /* 0x000fe20000201000 */
[----:B------:R-:W-:Y:S01]  /*76a0*/  ULDC UR4, c[0x0][0x150] ;  /* 0x0000540000047ab9 */ /* 0x000fe20000000800 */
[----:B------:R-:W-:Y:S02]  /*76b0*/  SHF.R.U32.HI R5, RZ, R14, R11 ;  /* 0x0000000eff057219 */ /* 0x000fe4000001160b */
[----:B------:R-:W-:Y:S01]  /*76c0*/  IADD3 R9, P0, RZ, -R12, RZ ;  /* 0x8000000cff097210 */ /* 0x000fe20007f1e0ff */
[----:B------:R-:W-:Y:S01]  /*76d0*/  FMUL R11, R6, UR4 ;  /* 0x00000004060b7c20 */ /* 0x000fe20008400000 */
[----:B------:R-:W-:Y:S01]  /*76e0*/  ULDC UR4, c[0x0][0x154] ;  /* 0x0000550000047ab9 */ /* 0x000fe20000000800 */
[----:B------:R-:W1:Y:S02]  /*76f0*/  LDC.64 R24, c[0x0][0x640] ;  /* 0x00019000ff187b82 */ /* 0x000e640000000a00 */
[----:B------:R-:W-:-:S02]  /*7700*/  IMAD.X R5, RZ, RZ, ~R5, P0 ;  /* 0x000000ffff057224 */ /* 0x000fc400000e0e05 */
[----:B------:R-:W2:Y:S01]  /*7710*/  F2I.U32.TRUNC.NTZ R11, R11 ;  /* 0x0000000b000b7305 */ /* 0x000ea2000020f000 */
[----:B------:R-:W-:-:S03]  /*7720*/  IMAD.WIDE.U32 R6, R9, R20, R16 ;  /* 0x0000001409067225 */ /* 0x000fc600078e0010 */
[----:B------:R-:W3:Y:S01]  /*7730*/  LDC R13, c[0x0][0x144] ;  /* 0x00005100ff0d7b82 */ /* 0x000ee20000000800 */
[----:B------:R-:W-:-:S04]  /*7740*/  IMAD R8, R5, R20, RZ ;  /* 0x0000001405087224 */ /* 0x000fc800078e02ff */
[----:B------:R-:W-:Y:S02]  /*7750*/  IMAD R5, R9, R21, R8 ;  /* 0x0000001509057224 */ /* 0x000fe400078e0208 */
[----:B------:R-:W-:Y:S01]  /*7760*/  IMAD.MOV.U32 R8, RZ, RZ, -0x1 ;  /* 0xffffffffff087424 */ /* 0x000fe200078e00ff */
[----:B------:R-:W4:Y:S01]  /*7770*/  LDC R14, c[0x0][0x608] ;  /* 0x00018200ff0e7b82 */ /* 0x000f220000000800 */
[----:B------:R-:W-:Y:S01]  /*7780*/  IMAD.IADD R5, R7, 0x1, R5 ;  /* 0x0000000107057824 */ /* 0x000fe200078e0205 */
[----:B------:R-:W-:-:S04]  /*7790*/  I2FP.F32.U32 R7, R3 ;  /* 0x0000000300077245 */ /* 0x000fc80000201000 */
[-C--:B0-----:R-:W-:Y:S01]  /*77a0*/  SHF.R.U64 R10, R6, R22.reuse, R5 ;  /* 0x00000016060a7219 */ /* 0x081fe20000001205 */
[----:B--2---:R-:W-:Y:S01]  /*77b0*/  IMAD.MOV R6, RZ, RZ, -R11 ;  /* 0x000000ffff067224 */ /* 0x004fe200078e0a0b */
[----:B------:R-:W0:Y:S01]  /*77c0*/  LDC R9, c[0x0][0x658] ;  /* 0x00019600ff097b82 */ /* 0x000e220000000800 */
[----:B-1----:R-:W-:Y:S01]  /*77d0*/  ISETP.NE.U32.AND P0, PT, R24, RZ, PT ;  /* 0x000000ff1800720c */ /* 0x002fe20003f05070 */
[----:B------:R-:W-:Y:S01]  /*77e0*/  FMUL R7, R7, UR4 ;  /* 0x0000000407077c20 */ /* 0x000fe20008400000 */
[----:B------:R-:W-:Y:S02]  /*77f0*/  SHF.R.U32.HI R5, RZ, R22, R5 ;  /* 0x00000016ff057219 */ /* 0x000fe40000011605 */
[----:B------:R-:W-:-:S03]  /*7800*/  ISETP.NE.AND.EX P0, PT, R25, RZ, PT, P0 ;  /* 0x000000ff1900720c */ /* 0x000fc60003f05300 */
[----:B------:R-:W1:Y:S01]  /*7810*/  LDC R20, c[0x0][0x148] ;  /* 0x00005200ff147b82 */ /* 0x000e620000000800 */
[----:B---3--:R-:W-:Y:S02]  /*7820*/  IMAD R23, R13, R6, R4 ;  /* 0x000000060d177224 */ /* 0x008fe400078e0204 */
[----:B------:R-:W-:-:S05]  /*7830*/  IMAD.MOV.U32 R6, RZ, RZ, 0x1 ;  /* 0x00000001ff067424 */ /* 0x000fca00078e00ff */
[----:B------:R-:W2:Y:S01]  /*7840*/  LDC R21, c[0x0][0x600] ;  /* 0x00018000ff157b82 */ /* 0x000ea20000000800 */
[-CC-:B----4-:R-:W-:Y:S02]  /*7850*/  SHF.R.U64 R13, R10, R14.reuse, R5.reuse ;  /* 0x0000000e0a0d7219 */ /* 0x190fe40000001205 */
[----:B------:R-:W-:Y:S02]  /*7860*/  SHF.R.U32.HI R4, RZ, R14, R5 ;  /* 0x0000000eff047219 */ /* 0x000fe40000011605 */
[----:B------:R3:W4:Y:S03]  /*7870*/  F2I.U32.TRUNC.NTZ R14, R7 ;  /* 0x00000007000e7305 */ /* 0x000726000020f000 */
[----:B------:R-:W1:Y:S01]  /*7880*/  LDC R26, c[0x0][0x648] ;  /* 0x00019200ff1a7b82 */ /* 0x000e620000000800 */
[-C--:B0-----:R-:W-:Y:S02]  /*7890*/  SHF.R.U64 R15, R13, R9.reuse, R4 ;  /* 0x000000090d0f7219 */ /* 0x081fe40000001204 */
[----:B------:R-:W-:-:S02]  /*78a0*/  SHF.L.U32 R8, R8, R9, RZ ;  /* 0x0000000908087219 */ /* 0x000fc400000006ff */
[-C--:B------:R-:W-:Y:S01]  /*78b0*/  SHF.R.U32.HI R5, RZ, R9.reuse, R4 ;  /* 0x00000009ff057219 */ /* 0x080fe20000011604 */
[----:B------:R-:W-:Y:S01]  /*78c0*/  IMAD.MOV.U32 R4, RZ, RZ, R15 ;  /* 0x000000ffff047224 */ /* 0x000fe200078e000f */
[----:B------:R-:W-:Y:S01]  /*78d0*/  SHF.L.U32 R22, R6, R9, RZ ;  /* 0x0000000906167219 */ /* 0x000fe200000006ff */
[----:B------:R-:W0:Y:S01]  /*78e0*/  LDC R27, c[0x0][0x638] ;  /* 0x00018e00ff1b7b82 */ /* 0x000e220000000800 */
[----:B------:R-:W-:-:S07]  /*78f0*/  LOP3.LUT R28, RZ, R8, RZ, 0x33, !PT ;  /* 0x00000008ff1c7212 */ /* 0x000fce00078e33ff */
        /* <DEDUP_REMOVED lines=12> */
.L_x_159:
[----:B------:R-:W-:Y:S01]  /*79c0*/  ISETP.NE.AND P0, PT, R2, 0x1, PT ;  /* 0x000000010200780c */ /* 0x000fe20003f05270 */
[----:B--2---:R-:W-:Y:S01]  /*79d0*/  VIADD R7, R21, 0xffffffff ;  /* 0xffffffff15077836 */ /* 0x004fe20000000000 */
[----:B-1----:R-:W-:Y:S01]  /*79e0*/  SHF.R.U64 R5, R4, R26, R5 ;  /* 0x0000001a04057219 */ /* 0x002fe20000001205 */
[----:B------:R-:W-:Y:S01]  /*79f0*/  IMAD.MOV R14, RZ, RZ, -R14 ;  /* 0x000000ffff0e7224 */ /* 0x000fe200078e0a0e */
[----:B------:R-:W-:Y:S01]  /*7a00*/  LOP3.LUT R4, R13, R28, RZ, 0xc0, !PT ;  /* 0x0000001c0d047212 */ /* 0x000fe200078ec0ff */
[----:B------:R-:W-:Y:S01]  /*7a10*/  IMAD.MOV.U32 R8, RZ, RZ, R12 ;  /* 0x000000ffff087224 */ /* 0x000fe200078e000c */
[----:B------:R-:W-:Y:S01]  /*7a20*/  LOP3.LUT R10, R10, R7, RZ, 0xc0, !PT ;  /* 0x000000070a0a7212 */ /* 0x000fe200078ec0ff */
[----:B------:R-:W-:Y:S02]  /*7a30*/  IMAD.MOV R6, RZ, RZ, -R5 ;  /* 0x000000ffff067224 */ /* 0x000fe400078e0a05 */
[----:B------:R-:W-:-:S04]  /*7a40*/  IMAD R4, R22, R5, R4 ;  /* 0x0000000516047224 */ /* 0x000fc800078e0204 */
[----:B------:R-:W-:Y:S02]  /*7a50*/  @P0 IMAD R23, R20, R14, R3 ;  /* 0x0000000e14170224 */ /* 0x000fe400078e0203 */
[----:B0-----:R-:W-:Y:S02]  /*7a60*/  IMAD R3, R6, R27, R15 ;  /* 0x0000001b06037224 */ /* 0x001fe400078e020f */
[----:B------:R-:W-:Y:S02]  /*7a70*/  IMAD R7, R4, R29, R23 ;  /* 0x0000001d04077224 */ /* 0x000fe400078e0217 */
[----:B------:R-:W-:Y:S02]  /*7a80*/  IMAD R4, R3, R21, R10 ;  /* 0x0000001503047224 */ /* 0x000fe400078e020a */
[----:B------:R-:W-:-:S03]  /*7a90*/  IMAD.MOV.U32 R6, RZ, RZ, 0x1 ;  /* 0x00000001ff067424 */ /* 0x000fc600078e00ff */
[----:B------:R-:W-:Y:S02]  /*7aa0*/  SEL R9, R4, R7, !P0 ;  /* 0x0000000704097207 */ /* 0x000fe40004000000 */
[----:B------:R-:W-:-:S07]  /*7ab0*/  SEL R7, R7, R4, !P0 ;  /* 0x0000000407077207 */ /* 0x000fce0004000000 */
.L_x_157:
[----:B------:R-:W-:-:S08]  /*7ac0*/  NOP ;  /* 0x0000000000007918 */ /* 0x000fd00000000000 */
[----:B------:R-:W0:-:S00]  /*7ad0*/  USETMAXREG.DEALLOC.CTAPOOL 0x28 ;  /* 0x00000028000079c8 */ /* 0x000e0000080e0500 */
[----:B0-----:R-:W-:-:S13]  /*7ae0*/  ISETP.NE.AND P0, PT, R0, RZ, PT ;  /* 0x000000ff0000720c */ /* 0x001fda0003f05270 */
[----:B------:R-:W-:Y:S05]  /*7af0*/  @P0 EXIT ;  /* 0x000000000000094d */ /* 0x000fea0003800000 */
[----:B------:R-:W-:Y:S01]  /*7b00*/  LOP3.LUT P0, RZ, R6, 0xff, RZ, 0xc0, !PT ;  /* 0x000000ff06ff7812 */ /* 0x000fe2000780c0ff */
[----:B------:R-:W-:Y:S02]  /*7b10*/  IMAD.MOV.U32 R0, RZ, RZ, 0x1 ;  /* 0x00000001ff007424 */ /* 0x000fe400078e00ff */
[----:B------:R-:W-:-:S10]  /*7b20*/  IMAD.MOV.U32 R12, RZ, RZ, RZ ;  /* 0x000000ffff0c7224 */ /* 0x000fd400078e00ff */
[----:B------:R-:W-:Y:S05]  /*7b30*/  @!P0 BRA `(.L_x_160) ;  /* 0x0000000c00308947 */ /* 0x000fea0003800000 */
[----:B------:R-:W0:Y:S01]  /*7b40*/  LDC R0, c[0x0][0x28c] ;  /* 0x0000a300ff007b82 */ /* 0x000e220000000800 */
[----:B------:R-:W-:Y:S01]  /*7b50*/  ULDC UR5, c[0x0][0x600] ;  /* 0x0001800000057ab9 */ /* 0x000fe20000000800 */
[----:B------:R-:W-:Y:S01]  /*7b60*/  ULDC UR4, c[0x0][0xc] ;  /* 0x0000030000047ab9 */ /* 0x000fe20000000800 */
[----:B------:R-:W-:Y:S01]  /*7b70*/  UIADD3 UR16, UR5, -0x1, URZ ;  /* 0xffffffff05107890 */ /* 0x000fe2000fffe03f */
[C---:B------:R-:W-:Y:S01]  /*7b80*/  LOP3.LUT P2, RZ, R18.reuse, 0x7f, RZ, 0xc0, !PT ;  /* 0x0000007f12ff7812 */ /* 0x040fe2000784c0ff */
[----:B------:R-:W-:Y:S01]  /*7b90*/  ULDC UR6, c[0x0][0x658] ;  /* 0x0001960000067ab9 */ /* 0x000fe20000000800 */
[----:B------:R-:W-:Y:S01]  /*7ba0*/  ULDC UR5, c[0x0][0x10] ;  /* 0x0000040000057ab9 */ /* 0x000fe20000000800 */
[----:B------:R-:W-:Y:S01]  /*7bb0*/  UMOV UR7, 0xffffffff ;  /* 0xffffffff00077882 */ /* 0x000fe20000000000 */
[----:B------:R-:W-:Y:S01]  /*7bc0*/  UMOV UR8, 0x1 ;  /* 0x0000000100087882 */ /* 0x000fe20000000000 */
[----:B------:R-:W-:Y:S01]  /*7bd0*/  UIMAD.WIDE.U32 UR4, UR4, UR5, URZ ;  /* 0x00000005040472a5 */ /* 0x000fe2000f8e003f */
[----:B------:R-:W-:Y:S01]  /*7be0*/  LOP3.LUT P0, RZ, R18, 0x1f, RZ, 0xc0, !PT ;  /* 0x0000001f12ff7812 */ /* 0x000fe2000780c0ff */
[----:B------:R-:W-:Y:S01]  /*7bf0*/  USHF.L.U32 UR7, UR7, UR6, URZ ;  /* 0x0000000607077299 */ /* 0x000fe2000800063f */
[----:B------:R-:W-:Y:S01]  /*7c00*/  BSSY B0, `(.L_x_160) ;  /* 0x00000bf000007945 */ /* 0x000fe20003800000 */
[----:B------:R-:W-:Y:S01]  /*7c10*/  USHF.L.U32 UR18, UR8, UR6, URZ ;  /* 0x0000000608127299 */ /* 0x000fe2000800063f */
[----:B------:R-:W-:Y:S01]  /*7c20*/  IMAD.MOV.U32 R13, RZ, RZ, 0x1 ;  /* 0x00000001ff0d7424 */ /* 0x000fe200078e00ff */
[----:B------:R-:W-:Y:S01]  /*7c30*/  LOP3.LUT R11, R19, 0x2, RZ, 0xfc, !PT ;  /* 0x00000002130b7812 */ /* 0x000fe200078efcff */
[----:B------:R-:W-:Y:S01]  /*7c40*/  ULDC UR6, c[0x0][0x14] ;  /* 0x0000050000067ab9 */ /* 0x000fe20000000800 */
[----:B------:R-:W-:Y:S01]  /*7c50*/  PLOP3.LUT P0, PT, P0, P2, PT, 0x8a, 0x0 ;  /* 0x000000000000781c */ /* 0x000fe20000705172 */
[----:B------:R-:W-:Y:S01]  /*7c60*/  UIMAD.WIDE.U32 UR20, UR4, UR6, URZ ;  /* 0x00000006041472a5 */ /* 0x000fe2000f8e003f */
[----:B------:R-:W-:Y:S01]  /*7c70*/  IMAD.MOV.U32 R12, RZ, RZ, RZ ;  /* 0x000000ffff0c7224 */ /* 0x000fe200078e00ff */
[----:B------:R-:W-:-:S02]  /*7c80*/  UIMAD UR13, UR5, UR6, URZ ;  /* 0x00000006050d72a4 */ /* 0x000fc4000f8e023f */
[----:B------:R-:W-:Y:S01]  /*7c90*/  ULOP3.LUT UR17, URZ, UR7, URZ, 0x33, !UPT ;  /* 0x000000073f117292 */ /* 0x000fe2000f8e333f */
[----:B0-----:R-:W-:Y:S01]  /*7ca0*/  VIADD R0, R0, 0x3f ;  /* 0x0000003f00007836 */ /* 0x001fe20000000000 */
[----:B------:R-:W-:Y:S01]  /*7cb0*/  UIADD3 UR13, UR21, UR13, URZ ;  /* 0x0000000d150d7290 */ /* 0x000fe2000fffe03f */
[----:B------:R-:W-:-:S03]  /*7cc0*/  ULDC.64 UR22, c[0x0][0x198] ;  /* 0x0000660000167ab9 */ /* 0x000fc60000000a00 */
[----:B------:R-:W-:-:S04]  /*7cd0*/  SHF.R.S32.HI R3, RZ, 0x1f, R0 ;  /* 0x0000001fff037819 */ /* 0x000fc80000011400 */
[----:B------:R-:W-:Y:S01]  /*7ce0*/  LEA.HI R3, R3, R0, RZ, 0x6 ;  /* 0x0000000003037211 */ /* 0x000fe200078f30ff */
[----:B------:R-:W-:-:S03]  /*7cf0*/  IMAD.MOV.U32 R0, RZ, RZ, 0x1 ;  /* 0x00000001ff007424 */ /* 0x000fc600078e00ff */
[----:B------:R-:W-:-:S05]  /*7d00*/  SHF.R.S32.HI R3, RZ, 0x6, R3 ;  /* 0x00000006ff037819 */ /* 0x000fca0000011403 */
[----:B------:R-:W-:-:S07]  /*7d10*/  VIADD R10, R3, 0x1 ;  /* 0x00000001030a7836 */ /* 0x000fce0000000000 */
.L_x_172:
[----:B------:R-:W-:-:S03]  /*7d20*/  UMOV UR4, 0xffffffff ;  /* 0xffffffff00047882 */ /* 0x000fc60000000000 */
[----:B------:R-:W-:Y:S05]  /*7d30*/  BRA.DIV UR4, `(.L_x_161) ;  /* 0x0000000e04c07947 */ /* 0x000fea000b800000 */
[----:B------:R-:W-:-:S13]  /*7d40*/  ELECT P6, URZ, PT ;  /* 0x00000000003f782f */ /* 0x000fda00038c0000 */
.L_x_184:
[----:B------:R-:W0:Y:S01]  /*7d50*/  LDC R4, c[0x0][0x28c] ;  /* 0x0000a300ff047b82 */ /* 0x000e220000000800 */
[----:B------:R-:W-:Y:S01]  /*7d60*/  BSSY B1, `(.L_x_162) ;  /* 0x0000037000017945 */ /* 0x000fe20003800000 */
[----:B0-----:R-:W-:-:S13]  /*7d70*/  ISETP.LT.OR P6, PT, R4, 0x1, !P6 ;  /* 0x000000010400780c */ /* 0x001fda00077c1670 */
[----:B------:R-:W-:Y:S05]  /*7d80*/  @P6 BRA `(.L_x_163) ;  /* 0x0000000000d06947 */ /* 0x000fea0003800000 */
[----:B------:R-:W-:Y:S02]  /*7d90*/  IMAD.SHL.U32 R15, R9, 0x40, RZ ;  /* 0x00000040090f7824 */ /* 0x000fe400078e00ff */
[----:B------:R-:W-:Y:S02]  /*7da0*/  IMAD.SHL.U32 R18, R7, 0x100, RZ ;  /* 0x0000010007127824 */ /* 0x000fe400078e00ff */
[----:B------:R-:W-:Y:S02]  /*7db0*/  IMAD.MOV.U32 R20, RZ, RZ, RZ ;  /* 0x000000ffff147224 */ /* 0x000fe400078e00ff */
[----:B------:R-:W-:Y:S02]  /*7dc0*/  IMAD.MOV.U32 R4, RZ, RZ, R10 ;  /* 0x000000ffff047224 */ /* 0x000fe400078e000a */
[----:B------:R-:W-:Y:S02]  /*7dd0*/  IMAD.MOV.U32 R5, RZ, RZ, R0 ;  /* 0x000000ffff057224 */ /* 0x000fe400078e0000 */
[----:B------:R-:W-:-:S07]  /*7de0*/  IMAD.MOV.U32 R6, RZ, RZ, R12 ;  /* 0x000000ffff067224 */ /* 0x000fce00078e000c */
.L_x_167:
[----:B------:R-:W0:Y:S01]  /*7df0*/  S2R R14, SR_CgaCtaId ;  /* 0x00000000000e7919 */ /* 0x000e220000008800 */
[----:B------:R-:W-:Y:S01]  /*7e00*/  MOV R7, 0x400 ;  /* 0x0000040000077802 */ /* 0x000fe20000000f00 */
[----:B------:R-:W1:Y:S03]  /*7e10*/  @!P2 LDC R9, c[0x0][0x500] ;  /* 0x00014000ff09ab82 */ /* 0x000e660000000800 */
[----:B0-----:R-:W-:Y:S02]  /*7e20*/  LEA R21, R14, R7, 0x18 ;  /* 0x000000070e157211 */ /* 0x001fe400078ec0ff */
[----:B------:R-:W-:-:S03]  /*7e30*/  SHF.L.U32 R7, R5, 0x1f, RZ ;  /* 0x0000001f05077819 */ /* 0x000fc600000006ff */
[----:B------:R-:W-:-:S04]  /*7e40*/  IMAD R14, R6, 0x8, R21 ;  /* 0x00000008060e7824 */ /* 0x000fc800078e0215 */
[----:B------:R-:W0:Y:S02]  /*7e50*/  SYNCS.PHASECHK.TRANS64.TRYWAIT P1, [R14+URZ+0x28], R7 ;  /* 0x000028070e0075a7 */ /* 0x000e24000802017f */
[----:B01----:R-:W-:Y:S05]  /*7e60*/  @!P1 BRA `(.L_x_164) ;  /* 0x0000000c00949947 */ /* 0x003fea0003800000 */
.L_x_185:
[----:B0-----:R-:W-:Y:S01]  /*7e70*/  PRMT R7, R11, 0x9910, RZ ;  /* 0x000099100b077816 */ /* 0x001fe200000000ff */
[----:B------:R0:W-:Y:S03]  /*7e80*/  @!P2 SYNCS.ARRIVE.TRANS64 RZ, [R14+URZ], R9 ;  /* 0x000000090effa9a7 */ /* 0x0001e6000800003f */
[----:B------:R-:W-:-:S13]  /*7e90*/  ISETP.NE.AND P1, PT, R7, 0x2, PT ;  /* 0x000000020700780c */ /* 0x000fda0003f25270 */
[----:B0-----:R-:W-:Y:S05]  /*7ea0*/  @P1 BRA `(.L_x_165) ;  /* 0x0000000000041947 */ /* 0x001fea0003800000 */
[----:B------:R-:W-:Y:S01]  /*7eb0*/  BPT.TRAP 0x1 ;  /* 0x000000040000795c */ /* 0x000fe20000300000 */
.L_x_165:
[----:B------:R-:W-:Y:S05]  /*7ec0*/  @P0 BRA `(.L_x_166) ;  /* 0x0000000000040947 */ /* 0x000fea0003800000 */
[----:B------:R-:W-:Y:S01]  /*7ed0*/  BPT.TRAP 0x1 ;  /* 0x000000040000795c */ /* 0x000fe20000300000 */
.L_x_166:
[--C-:B------:R-:W-:Y:S01]  /*7ee0*/  IMAD R7, R6, 0x8000, R21.reuse ;  /* 0x0000800006077824 */ /* 0x100fe200078e0215 */
[----:B------:R-:W-:Y:S01]  /*7ef0*/  R2UR UR9, R14 ;  /* 0x000000000e0972ca */ /* 0x000fe200000e0000 */
[----:B------:R-:W-:Y:S01]  /*7f00*/  IMAD R21, R6, 0x2000, R21 ;  /* 0x0000200006157824 */ /* 0x000fe200078e0215 */
[----:B------:R-:W-:Y:S01]  /*7f10*/  UIADD3 UR4, UP0, UR22, 0xf0, URZ ;  /* 0x000000f016047890 */ /* 0x000fe2000ff1e03f */
[----:B------:R-:W-:Y:S01]  /*7f20*/  VIADD R4, R4, 0xffffffff ;  /* 0xffffffff04047836 */ /* 0x000fe20000000000 */
[----:B------:R-:W-:Y:S01]  /*7f30*/  R2UR UR5, R7 ;  /* 0x00000000070572ca */ /* 0x000fe200000e0000 */
[----:B------:R-:W-:Y:S01]  /*7f40*/  UIADD3 UR24, UP1, UR22, 0x1f0, URZ ;  /* 0x000001f016187890 */ /* 0x000fe2000ff3e03f */
[----:B------:R-:W-:Y:S01]  /*7f50*/  R2UR UR8, R21 ;  /* 0x00000000150872ca */ /* 0x000fe200000e0000 */
[----:B------:R-:W-:Y:S01]  /*7f60*/  VIADD R6, R6, 0x1 ;  /* 0x0000000106067836 */ /* 0x000fe20000000000 */
[----:B------:R-:W-:Y:S01]  /*7f70*/  R2UR UR11, R18 ;  /* 0x00000000120b72ca */ /* 0x000fe200000e0000 */
[----:B------:R-:W-:Y:S01]  /*7f80*/  UIADD3.X UR25, URZ, UR23, URZ, UP1, !UPT ;  /* 0x000000173f197290 */ /* 0x000fe20008ffe43f */
[----:B------:R-:W-:Y:S01]  /*7f90*/  R2UR UR10, R20 ;  /* 0x00000000140a72ca */ /* 0x000fe200000e0000 */
[----:B------:R-:W-:Y:S01]  /*7fa0*/  UMOV UR6, 0x0 ;  /* 0x0000000000067882 */ /* 0x000fe20000000000 */
[----:B------:R-:W-:Y:S01]  /*7fb0*/  R2UR UR12, R8 ;  /* 0x00000000080c72ca */ /* 0x000fe200000e0000 */
[----:B------:R-:W-:Y:S01]  /*7fc0*/  UMOV UR7, 0x10000000 ;  /* 0x1000000000077882 */ /* 0x000fe20000000000 */
[----:B------:R-:W-:-:S02]  /*7fd0*/  R2UR UR19, R15 ;  /* 0x000000000f1372ca */ /* 0x000fc400000e0000 */
[----:B------:R-:W-:Y:S01]  /*7fe0*/  ISETP.GT.AND P3, PT, R4, 0x1, PT ;  /* 0x000000010400780c */ /* 0x000fe20003f64270 */
[----:B------:R-:W-:Y:S01]  /*7ff0*/  UIADD3 UR14, UR5, 0x100, URZ ;  /* 0x00000100050e7890 */ /* 0x000fe2000fffe03f */
[----:B------:R-:W-:Y:S01]  /*8000*/  ISETP.NE.AND P1, PT, R6, 0x5, PT ;  /* 0x000000050600780c */ /* 0x000fe20003f25270 */
[----:B------:R-:W-:Y:S01]  /*8010*/  UIADD3.X UR5, URZ, UR23, URZ, UP0, !UPT ;  /* 0x000000173f057290 */ /* 0x000fe200087fe43f */
[----:B------:R-:W-:Y:S01]  /*8020*/  IADD3 R20, R20, 0x40, RZ ;  /* 0x0000004014147810 */ /* 0x000fe20007ffe0ff */
[----:B------:R-:W-:Y:S01]  /*8030*/  UIADD3 UR15, UR8, 0x28100, URZ ;  /* 0x00028100080f7890 */ /* 0x000fe2000fffe03f */
[----:B------:R-:W-:Y:S02]  /*8040*/  SEL R14, RZ, 0x1, P1 ;  /* 0x00000001ff0e7807 */ /* 0x000fe40000800000 */
[----:B------:R-:W-:Y:S01]  /*8050*/  UMOV UR8, UR14 ;  /* 0x0000000e00087c82 */ /* 0x000fe20008000000 */
[----:B------:R-:W-:Y:S02]  /*8060*/  SEL R6, R6, RZ, P1 ;  /* 0x000000ff06067207 */ /* 0x000fe40000800000 */
[----:B------:R-:W-:Y:S01]  /*8070*/  LOP3.LUT R5, R5, R14, RZ, 0x3c, !PT ;  /* 0x0000000e05057212 */ /* 0x000fe200078e3cff */
[----:B------:R0:W-:Y:S02]  /*8080*/  UTMALDG.3D [UR8], [UR4], desc[UR6] ;  /* 0x00000608040075b4 */ /* 0x0001e40008011000 */
[----:B0-----:R-:W-:Y:S01]  /*8090*/  UMOV UR8, UR15 ;  /* 0x0000000f00087c82 */ /* 0x001fe20008000000 */
[----:B------:R-:W-:-:S02]  /*80a0*/  UMOV UR11, UR19 ;  /* 0x00000013000b7c82 */ /* 0x000fc40008000000 */
[----:B------:R0:W-:Y:S02]  /*80b0*/  UTMALDG.3D [UR8], [UR24], desc[UR6] ;  /* 0x00000608180075b4 */ /* 0x0001e40008011000 */
[----:B0-----:R-:W-:Y:S05]  /*80c0*/  @P3 BRA `(.L_x_167) ;  /* 0xfffffffc00483947 */ /* 0x001fea000383ffff */
.L_x_163:
[----:B------:R-:W-:Y:S05]  /*80d0*/  BSYNC B1 ;  /* 0x0000000000017941 */ /* 0x000fea0003800000 */
.L_x_162:
[----:B------:R-:W-:Y:S01]  /*80e0*/  LOP3.LUT P3, RZ, R13, 0xff, RZ, 0xc0, !PT ;  /* 0x000000ff0dff7812 */ /* 0x000fe2000786c0ff */
[----:B------:R-:W-:Y:S01]  /*80f0*/  IMAD.IADD R12, R3, 0x1, R12 ;  /* 0x00000001030c7824 */ /* 0x000fe200078e020c */
[----:B------:R-:W-:Y:S01]  /*8100*/  IADD3 R16, P4, R16, UR20, RZ ;  /* 0x0000001410107c10 */ /* 0x000fe2000ff9e0ff */
[----:B------:R-:W-:Y:S01]  /*8110*/  ULDC.64 UR4, c[0x0][0x650] ;  /* 0x0001940000047ab9 */ /* 0x000fe20000000a00 */
[----:B------:R-:W-:Y:S01]  /*8120*/  BSSY B1, `(.L_x_168) ;  /* 0x000006a000017945 */ /* 0x000fe20003800000 */
[----:B------:R-:W-:Y:S01]  /*8130*/  IMAD.MOV.U32 R9, RZ, RZ, -0x1 ;  /* 0xffffffffff097424 */ /* 0x000fe200078e00ff */
[----:B------:R-:W-:Y:S01]  /*8140*/  ISETP.GT.U32.AND P1, PT, R12, 0x4, PT ;  /* 0x000000040c00780c */ /* 0x000fe20003f24070 */
[----:B------:R-:W-:Y:S01]  /*8150*/  IMAD.MOV.U32 R8, RZ, RZ, -0x1 ;  /* 0xffffffffff087424 */ /* 0x000fe200078e00ff */
[----:B------:R-:W-:Y:S02]  /*8160*/  IADD3.X R17, R17, UR13, RZ, P4, !PT ;  /* 0x0000000d11117c10 */ /* 0x000fe4000a7fe4ff */
[----:B------:R-:W-:-:S02]  /*8170*/  ISETP.LT.U32.AND P1, PT, R3, 0x5, P1 ;  /* 0x000000050300780c */ /* 0x000fc40000f21070 */
[----:B------:R-:W-:Y:S01]  /*8180*/  PRMT R13, RZ, 0x7610, R13 ;  /* 0x00007610ff0d7816 */ /* 0x000fe2000000000d */
[----:B------:R-:W0:Y:S01]  /*8190*/  @P3 S2R R5, SR_CgaCtaId ;  /* 0x0000000000053919 */ /* 0x000e220000008800 */
[----:B------:R-:W-:-:S04]  /*81a0*/  @P3 MOV R4, 0x400 ;  /* 0x0000040000043802 */ /* 0x000fc80000000f00 */
[----:B0-----:R-:W-:Y:S01]  /*81b0*/  @P3 LEA R6, R5, R4, 0x18 ;  /* 0x0000000405063211 */ /* 0x001fe200078ec0ff */
[----:B------:R-:W-:-:S03]  /*81c0*/  IMAD.WIDE.U32 R4, R12, -0x33333333, RZ ;  /* 0xcccccccd0c047825 */ /* 0x000fc600078e00ff */
[----:B------:R0:W-:Y:S01]  /*81d0*/  @P3 SYNCS.ARRIVE.TRANS64.A1T0 RZ, [R6+URZ+0x68], RZ ;  /* 0x000068ff06ff39a7 */ /* 0x0001e2000810003f */
[----:B------:R-:W-:Y:S02]  /*81e0*/  ISETP.GE.U32.AND P3, PT, R3, 0x5, PT ;  /* 0x000000050300780c */ /* 0x000fe40003f66070 */
[----:B------:R-:W-:Y:S02]  /*81f0*/  SHF.R.U32.HI R7, RZ, 0x2, R5 ;  /* 0x00000002ff077819 */ /* 0x000fe40000011605 */
[----:B------:R-:W-:Y:S02]  /*8200*/  SEL R5, RZ, 0x1, !P1 ;  /* 0x00000001ff057807 */ /* 0x000fe40004800000 */
[----:B------:R-:W-:Y:S01]  /*8210*/  ISETP.GE.U32.AND P1, PT, R16, UR4, PT ;  /* 0x0000000410007c0c */ /* 0x000fe2000bf26070 */
[----:B------:R-:W-:Y:S01]  /*8220*/  IMAD R12, R7, -0x5, R12 ;  /* 0xfffffffb070c7824 */ /* 0x000fe200078e020c */
[----:B------:R-:W-:Y:S02]  /*8230*/  LOP3.LUT R0, R0, R5, RZ, 0x3c, !PT ;  /* 0x0000000500007212 */ /* 0x000fe400078e3cff */
[----:B------:R-:W-:-:S02]  /*8240*/  ISETP.GE.U32.AND.EX P1, PT, R17, UR5, PT, P1 ;  /* 0x0000000511007c0c */ /* 0x000fc4000bf26110 */
[----:B------:R-:W-:Y:S02]  /*8250*/  PRMT R4, RZ, 0x7610, R4 ;  /* 0x00007610ff047816 */ /* 0x000fe40000000004 */
[----:B------:R-:W-:Y:S01]  /*8260*/  @P3 LOP3.LUT R0, R0, 0x1, R7, 0x78, !PT ;  /* 0x0000000100003812 */ /* 0x000fe200078e7807 */
[----:B------:R-:W-:-:S08]  /*8270*/  IMAD.MOV.U32 R7, RZ, RZ, -0x1 ;  /* 0xffffffffff077424 */ /* 0x000fd000078e00ff */
[----:B0-----:R-:W-:Y:S05]  /*8280*/  @P1 BRA `(.L_x_169) ;  /* 0x00000004004c1947 */ /* 0x001fea0003800000 */
[----:B------:R-:W-:Y:S01]  /*8290*/  ULDC.64 UR4, c[0x0][0x628] ;  /* 0x00018a0000047ab9 */ /* 0x000fe20000000a00 */
[----:B------:R-:W0:Y:S01]  /*82a0*/  S2R R15, SR_CTAID.X ;  /* 0x00000000000f7919 */ /* 0x000e220000002500 */
[----:B------:R-:W-:Y:S01]  /*82b0*/  ISETP.NE.U32.AND P1, PT, RZ, UR4, PT ;  /* 0x00000004ff007c0c */ /* 0x000fe2000bf25070 */
[----:B------:R-:W-:Y:S01]  /*82c0*/  ULDC UR7, c[0x0][0x630] ;  /* 0x00018c0000077ab9 */ /* 0x000fe20000000800 */
[----:B------:R-:W-:Y:S01]  /*82d0*/  IMAD.MOV.U32 R4, RZ, RZ, R16 ;  /* 0x000000ffff047224 */ /* 0x000fe200078e0010 */
[----:B------:R-:W1:Y:S01]  /*82e0*/  S2R R14, SR_CTAID.Y ;  /* 0x00000000000e7919 */ /* 0x000e620000002600 */
[----:B------:R-:W-:Y:S01]  /*82f0*/  ISETP.NE.AND.EX P1, PT, RZ, UR5, PT, P1 ;  /* 0x00000005ff007c0c */ /* 0x000fe2000bf25310 */
[----:B------:R-:W-:-:S12]  /*8300*/  IMAD.MOV.U32 R5, RZ, RZ, R17 ;  /* 0x000000ffff057224 */ /* 0x000fd800078e0011 */
[----:B------:R-:W-:Y:S05]  /*8310*/  @!P1 BRA `(.L_x_170) ;  /* 0x0000000000289947 */ /* 0x000fea0003800000 */
[----:B------:R-:W-:Y:S02]  /*8320*/  ULDC UR6, c[0x0][0x634] ;  /* 0x00018d0000067ab9 */ /* 0x000fe40000000800 */
[----:B------:R-:W-:-:S05]  /*8330*/  IADD3 R9, P1, R16, UR6, RZ ;  /* 0x0000000610097c10 */ /* 0x000fca000ff3e0ff */
[----:B------:R-:W-:-:S04]  /*8340*/  IMAD.X R21, RZ, RZ, R17, P1 ;  /* 0x000000ffff157224 */ /* 0x000fc800008e0611 */
[----:B------:R-:W-:-:S04]  /*8350*/  IMAD.WIDE.U32 R6, R21, UR4, RZ ;  /* 0x0000000415067c25 */ /* 0x000fc8000f8e00ff */
[----:B------:R-:W-:-:S04]  /*8360*/  IMAD.WIDE.U32 R6, P1, R9, UR5, R6 ;  /* 0x0000000509067c25 */ /* 0x000fc8000f820006 */
[----:B------:R-:W-:-:S04]  /*8370*/  IMAD.WIDE.U32 R8, R9, UR4, RZ ;  /* 0x0000000409087c25 */ /* 0x000fc8000f8e00ff */
[----:B------:R-:W-:Y:S01]  /*8380*/  IMAD.X R5, RZ, RZ, RZ, P1 ;  /* 0x000000ffff057224 */ /* 0x000fe200008e06ff */
[----:B------:R-:W-:Y:S01]  /*8390*/  IADD3 RZ, P1, R9, R6, RZ ;  /* 0x0000000609ff7210 */ /* 0x000fe20007f3e0ff */
[----:B------:R-:W-:-:S04]  /*83a0*/  IMAD.MOV.U32 R4, RZ, RZ, R7 ;  /* 0x000000ffff047224 */ /* 0x000fc800078e0007 */
[----:B------:R-:W-:-:S08]  /*83b0*/  IMAD.WIDE.U32.X R4, R21, UR5, R4, P1 ;  /* 0x0000000515047c25 */ /* 0x000fd000088e0404 */
.L_x_170:
[--C-:B------:R-:W-:Y:S01]  /*83c0*/  SHF.R.U64 R8, R4, UR7, R5.reuse ;  /* 0x0000000704087c19 */ /* 0x100fe20008001205 */
[----:B------:R-:W-:Y:S01]  /*83d0*/  ULDC.64 UR4, c[0x0][0x620] ;  /* 0x0001880000047ab9 */ /* 0x000fe20000000a00 */
[----:B------:R-:W-:Y:S01]  /*83e0*/  SHF.R.U32.HI R4, RZ, UR7, R5 ;  /* 0x00000007ff047c19 */ /* 0x000fe20008011605 */
[----:B------:R-:W2:Y:S01]  /*83f0*/  LDC R24, c[0x0][0x144] ;  /* 0x00005100ff187b82 */ /* 0x000ea20000000800 */
[----:B------:R-:W-:Y:S01]  /*8400*/  IADD3 R7, P1, RZ, -R8, RZ ;  /* 0x80000008ff077210 */ /* 0x000fe20007f3e0ff */
[----:B------:R-:W-:Y:S01]  /*8410*/  ULDC.64 UR8, c[0x0][0x640] ;  /* 0x0001900000087ab9 */ /* 0x000fe20000000a00 */
[----:B0-----:R-:W-:Y:S01]  /*8420*/  I2FP.F32.U32 R9, R15 ;  /* 0x0000000f00097245 */ /* 0x001fe20000201000 */
[----:B------:R-:W-:Y:S02]  /*8430*/  ULDC UR6, c[0x0][0x608] ;  /* 0x0001820000067ab9 */ /* 0x000fe40000000800 */
[----:B------:R-:W-:Y:S01]  /*8440*/  IMAD.X R4, RZ, RZ, ~R4, P1 ;  /* 0x000000ffff047224 */ /* 0x000fe200008e0e04 */
[----:B------:R-:W-:Y:S01]  /*8450*/  ISETP.NE.U32.AND P1, PT, RZ, UR8, PT ;  /* 0x00000008ff007c0c */ /* 0x000fe2000bf25070 */
[----:B------:R-:W0:Y:S02]  /*8460*/  LDC R21, c[0x0][0x148] ;  /* 0x00005200ff157b82 */ /* 0x000e240000000800 */
[----:B------:R-:W-:Y:S01]  /*8470*/  IMAD R6, R4, UR4, RZ ;  /* 0x0000000404067c24 */ /* 0x000fe2000f8e02ff */
[----:B------:R-:W-:Y:S01]  /*8480*/  ISETP.NE.AND.EX P1, PT, RZ, UR9, PT, P1 ;  /* 0x00000009ff007c0c */ /* 0x000fe2000bf25310 */
[----:B------:R-:W-:Y:S01]  /*8490*/  IMAD.WIDE.U32 R4, R7, UR4, R16 ;  /* 0x0000000407047c25 */ /* 0x000fe2000f8e0010 */
[----:B------:R-:W-:-:S03]  /*84a0*/  ULDC UR4, c[0x0][0x150] ;  /* 0x0000540000047ab9 */ /* 0x000fc60000000800 */
[----:B------:R-:W-:Y:S02]  /*84b0*/  IMAD R7, R7, UR5, R6 ;  /* 0x0000000507077c24 */ /* 0x000fe4000f8e0206 */
[----:B------:R-:W-:Y:S01]  /*84c0*/  FMUL R6, R9, UR4 ;  /* 0x0000000409067c20 */ /* 0x000fe20008400000 */
[----:B------:R-:W-:Y:S01]  /*84d0*/  ULDC UR4, c[0x0][0x618] ;  /* 0x0001860000047ab9 */ /* 0x000fe20000000800 */
[----:B------:R-:W-:Y:S01]  /*84e0*/  ULDC UR5, c[0x0][0x154] ;  /* 0x0000550000057ab9 */ /* 0x000fe20000000800 */
[----:B------:R-:W-:-:S03]  /*84f0*/  IMAD.IADD R5, R5, 0x1, R7 ;  /* 0x0000000105057824 */ /* 0x000fc600078e0207 */
[----:B------:R-:W3:Y:S02]  /*8500*/  F2I.U32.TRUNC.NTZ R6, R6 ;  /* 0x0000000600067305 */ /* 0x000ee4000020f000 */
[----:B------:R-:W-:Y:S02]  /*8510*/  SHF.R.U64 R9, R4, UR4, R5 ;  /* 0x0000000404097c19 */ /* 0x000fe40008001205 */
[----:B-1----:R-:W-:-:S05]  /*8520*/  I2FP.F32.U32 R4, R14 ;  /* 0x0000000e00047245 */ /* 0x002fca0000201000 */
[----:B------:R-:W-:Y:S01]  /*8530*/  FMUL R22, R4, UR5 ;  /* 0x0000000504167c20 */ /* 0x000fe20008400000 */
[----:B------:R-:W-:Y:S01]  /*8540*/  SHF.R.U32.HI R4, RZ, UR4, R5 ;  /* 0x00000004ff047c19 */ /* 0x000fe20008011605 */
[----:B------:R-:W-:-:S03]  /*8550*/  ULDC UR4, c[0x0][0x658] ;  /* 0x0001960000047ab9 */ /* 0x000fc60000000800 */
[--C-:B------:R-:W-:Y:S01]  /*8560*/  SHF.R.U64 R20, R9, UR6, R4.reuse ;  /* 0x0000000609147c19 */ /* 0x100fe20008001204 */
[----:B------:R-:W1:Y:S01]  /*8570*/  F2I.U32.TRUNC.NTZ R22, R22 ;  /* 0x0000001600167305 */ /* 0x000e62000020f000 */
[----:B------:R-:W-:Y:S01]  /*8580*/  SHF.R.U32.HI R5, RZ, UR6, R4 ;  /* 0x00000006ff057c19 */ /* 0x000fe20008011604 */
[----:B---3--:R-:W-:-:S03]  /*8590*/  IMAD.MOV R6, RZ, RZ, -R6 ;  /* 0x000000ffff067224 */ /* 0x008fc600078e0a06 */
[----:B------:R-:W-:Y:S01]  /*85a0*/  SHF.R.U64 R18, R20, UR4, R5 ;  /* 0x0000000414127c19 */ /* 0x000fe20008001205 */
[----:B--2---:R-:W-:Y:S01]  /*85b0*/  IMAD R15, R24, R6, R15 ;  /* 0x00000006180f7224 */ /* 0x004fe200078e020f */
[----:B------:R-:W-:-:S03]  /*85c0*/  SHF.R.U32.HI R23, RZ, UR4, R5 ;  /* 0x00000004ff177c19 */ /* 0x000fc60008011605 */
[----:B------:R-:W-:Y:S02]  /*85d0*/  IMAD.MOV.U32 R4, RZ, RZ, R18 ;  /* 0x000000ffff047224 */ /* 0x000fe400078e0012 */
[----:B------:R-:W-:Y:S01]  /*85e0*/  IMAD.MOV.U32 R5, RZ, RZ, R23 ;  /* 0x000000ffff057224 */ /* 0x000fe200078e0017 */
[----:B-1----:R-:W-:Y:S06]  /*85f0*/  @!P1 BRA `(.L_x_171) ;  /* 0x0000000000289947 */ /* 0x002fec0003800000 */
[----:B------:R-:W-:Y:S02]  /*8600*/  ULDC UR4, c[0x0][0x64c] ;  /* 0x0001930000047ab9 */ /* 0x000fe40000000800 */
[----:B------:R-:W-:-:S05]  /*8610*/  IADD3 R5, P1, R18, UR4, RZ ;  /* 0x0000000412057c10 */ /* 0x000fca000ff3e0ff */
[----:B------:R-:W-:-:S04]  /*8620*/  IMAD.X R23, RZ, RZ, R23, P1 ;  /* 0x000000ffff177224 */ /* 0x000fc800008e0617 */
[----:B------:R-:W-:-:S04]  /*8630*/  IMAD.WIDE.U32 R6, R23, UR8, RZ ;  /* 0x0000000817067c25 */ /* 0x000fc8000f8e00ff */
[----:B------:R-:W-:-:S04]  /*8640*/  IMAD.WIDE.U32 R6, P1, R5, UR9, R6 ;  /* 0x0000000905067c25 */ /* 0x000fc8000f820006 */
[----:B------:R-:W-:-:S04]  /*8650*/  IMAD.WIDE.U32 R4, R5, UR8, RZ ;  /* 0x0000000805047c25 */ /* 0x000fc8000f8e00ff */
[----:B------:R-:W-:Y:S01]  /*8660*/  IMAD.MOV.U32 R4, RZ, RZ, R7 ;  /* 0x000000ffff047224 */ /* 0x000fe200078e0007 */
[----:B------:R-:W-:Y:S01]  /*8670*/  IADD3 RZ, P3, R5, R6, RZ ;  /* 0x0000000605ff7210 */ /* 0x000fe20007f7e0ff */
[----:B------:R-:W-:-:S04]  /*8680*/  IMAD.X R5, RZ, RZ, RZ, P1 ;  /* 0x000000ffff057224 */ /* 0x000fc800008e06ff */
[----:B------:R-:W-:-:S08]  /*8690*/  IMAD.WIDE.U32.X R4, R23, UR9, R4, P3 ;  /* 0x0000000917047c25 */ /* 0x000fd000098e0404 */
.L_x_171:
[----:B------:R-:W-:Y:S01]  /*86a0*/  ISETP.NE.AND P1, PT, R2, 0x1, PT ;  /* 0x000000010200780c */ /* 0x000fe20003f25270 */
[----:B------:R-:W-:Y:S01]  /*86b0*/  ULDC UR4, c[0x0][0x648] ;  /* 0x0001920000047ab9 */ /* 0x000fe20000000800 */
[----:B------:R-:W-:Y:S01]  /*86c0*/  LOP3.LUT R20, R20, UR17, RZ, 0xc0, !PT ;  /* 0x0000001114147c12 */ /* 0x000fe2000f8ec0ff */
[----:B------:R-:W-:Y:S01]  /*86d0*/  IMAD.MOV R22, RZ, RZ, -R22 ;  /* 0x000000ffff167224 */ /* 0x000fe200078e0a16 */
[----:B------:R-:W-:Y:S01]  /*86e0*/  SHF.R.U64 R5, R4, UR4, R5 ;  /* 0x0000000404057c19 */ /* 0x000fe20008001205 */
[----:B------:R-:W-:Y:S01]  /*86f0*/  ULDC UR4, c[0x0][0x638] ;  /* 0x00018e0000047ab9 */ /* 0x000fe20000000800 */
[----:B------:R-:W-:Y:S01]  /*8700*/  LOP3.LUT R9, R9, UR16, RZ, 0xc0, !PT ;  /* 0x0000001009097c12 */ /* 0x000fe2000f8ec0ff */
[----:B------:R-:W-:Y:S01]  /*8710*/  ULDC UR5, c[0x0][0x610] ;  /* 0x0001840000057ab9 */ /* 0x000fe20000000800 */
[----:B------:R-:W-:Y:S02]  /*8720*/  IMAD.MOV.U32 R4, RZ, RZ, 0x1 ;  /* 0x00000001ff047424 */ /* 0x000fe400078e00ff */
[----:B------:R-:W-:-:S02]  /*8730*/  IMAD.MOV R7, RZ, RZ, -R5 ;  /* 0x000000ffff077224 */ /* 0x000fc400078e0a05 */
[----:B------:R-:W-:Y:S02]  /*8740*/  IMAD R20, R5, UR18, R20 ;  /* 0x0000001205147c24 */ /* 0x000fe4000f8e0214 */
[----:B0-----:R-:W-:Y:S02]  /*8750*/  @P1 IMAD R15, R21, R22, R14 ;  /* 0x00000016150f1224 */ /* 0x001fe400078e020e */
[----:B------:R-:W-:Y:S01]  /*8760*/  IMAD R18, R7, UR4, R18 ;  /* 0x0000000407127c24 */ /* 0x000fe2000f8e0212 */
[----:B------:R-:W-:Y:S01]  /*8770*/  ULDC UR4, c[0x0][0x600] ;  /* 0x0001800000047ab9 */ /* 0x000fe20000000800 */
[----:B------:R-:W-:Y:S02]  /*8780*/  IMAD R15, R20, UR5, R15 ;  /* 0x00000005140f7c24 */ /* 0x000fe4000f8e020f */
[----:B------:R-:W-:-:S05]  /*8790*/  IMAD R18, R18, UR4, R9 ;  /* 0x0000000412127c24 */ /* 0x000fca000f8e0209 */
[----:B------:R-:W-:Y:S02]  /*87a0*/  SEL R9, R18, R15, !P1 ;  /* 0x0000000f12097207 */ /* 0x000fe40004800000 */
[----:B------:R-:W-:-:S07]  /*87b0*/  SEL R7, R15, R18, !P1 ;  /* 0x000000120f077207 */ /* 0x000fce0004800000 */
.L_x_169:
[----:B------:R-:W-:Y:S05]  /*87c0*/  BSYNC B1 ;  /* 0x0000000000017941 */ /* 0x000fea0003800000 */
.L_x_168:
[----:B------:R-:W-:-:S13]  /*87d0*/  LOP3.LUT P1, RZ, R4, 0xff, RZ, 0xc0, !PT ;  /* 0x000000ff04ff7812 */ /* 0x000fda000782c0ff */
[----:B------:R-:W-:Y:S05]  /*87e0*/  @P1 BRA `(.L_x_172) ;  /* 0xfffffff4004c1947 */ /* 0x000fea000383ffff */
[----:B------:R-:W-:Y:S05]  /*87f0*/  BSYNC B0 ;  /* 0x0000000000007941 */ /* 0x000fea0003800000 */
.L_x_160:
[----:B------:R-:W-:-:S03]  /*8800*/  UMOV UR4, 0xffffffff ;  /* 0xffffffff00047882 */ /* 0x000fc60000000000 */
[----:B------:R-:W-:Y:S05]  /*8810*/  BRA.DIV UR4, `(.L_x_173) ;  /* 0x00000006043c7947 */ /* 0x000fea000b800000 */
[----:B------:R-:W-:-:S13]  /*8820*/  ELECT P6, URZ, PT ;  /* 0x00000000003f782f */ /* 0x000fda00038c0000 */
.L_x_188:
[----:B------:R-:W-:Y:S04]  /*8830*/  BSSY B0, `(.L_x_174) ;  /* 0x0000034000007945 */ /* 0x000fe80003800000 */
[----:B------:R-:W-:Y:S05]  /*8840*/  @!P6 BRA `(.L_x_175) ;  /* 0x0000000000c8e947 */ /* 0x000fea0003800000 */
[----:B------:R-:W-:-:S04]  /*8850*/  LOP3.LUT R19, R19, 0x2, RZ, 0xfc, !PT ;  /* 0x0000000213137812 */ /* 0x000fc800078efcff */
[----:B------:R-:W-:-:S13]  /*8860*/  ISETP.NE.AND P0, PT, R19, 0x3, PT ;  /* 0x000000031300780c */ /* 0x000fda0003f05270 */
[----:B------:R-:W-:Y:S05]  /*8870*/  @!P0 BRA `(.L_x_176) ;  /* 0x0000000000048947 */ /* 0x000fea0003800000 */
[----:B------:R-:W-:Y:S01]  /*8880*/  BPT.TRAP 0x1 ;  /* 0x000000040000795c */ /* 0x000fe20000300000 */
.L_x_176:
[----:B------:R-:W0:Y:S01]  /*8890*/  S2R R3, SR_CgaCtaId ;  /* 0x0000000000037919 */ /* 0x000e220000008800 */
[----:B------:R-:W-:-:S04]  /*88a0*/  MOV R2, 0x400 ;  /* 0x0000040000027802 */ /* 0x000fc80000000f00 */
[----:B0-----:R-:W-:Y:S02]  /*88b0*/  LEA R3, R3, R2, 0x18 ;  /* 0x0000000203037211 */ /* 0x001fe400078ec0ff */
[----:B------:R-:W-:-:S03]  /*88c0*/  SHF.L.U32 R2, R0, 0x1f, RZ ;  /* 0x0000001f00027819 */ /* 0x000fc600000006ff */
[----:B------:R-:W-:-:S04]  /*88d0*/  VIADD R3, R3, 0x28 ;  /* 0x0000002803037836 */ /* 0x000fc80000000000 */
[C---:B------:R-:W-:Y:S02]  /*88e0*/  IMAD R7, R12.reuse, 0x8, R3 ;  /* 0x000000080c077824 */ /* 0x040fe400078e0203 */
[----:B------:R-:W-:Y:S02]  /*88f0*/  VIADD R12, R12, 0x1 ;  /* 0x000000010c0c7836 */ /* 0x000fe40000000000 */
[----:B------:R-:W0:Y:S03]  /*8900*/  SYNCS.PHASECHK.TRANS64.TRYWAIT P0, [R7+URZ], R2 ;  /* 0x00000002070075a7 */ /* 0x000e26000800017f */
[----:B------:R-:W-:-:S04]  /*8910*/  ISETP.NE.AND P1, PT, R12, 0x5, PT ;  /* 0x000000050c00780c */ /* 0x000fc80003f25270 */
[----:B------:R-:W-:Y:S02]  /*8920*/  SEL R5, RZ, 0x1, P1 ;  /* 0x00000001ff057807 */ /* 0x000fe40000800000 */
[----:B------:R-:W-:Y:S02]  /*8930*/  SEL R12, R12, RZ, P1 ;  /* 0x000000ff0c0c7207 */ /* 0x000fe40000800000 */
[----:B------:R-:W-:-:S03]  /*8940*/  LOP3.LUT R5, R0, R5, RZ, 0x3c, !PT ;  /* 0x0000000500057212 */ /* 0x000fc600078e3cff */
[----:B------:R-:W-:Y:S01]  /*8950*/  IMAD R9, R12, 0x8, R3 ;  /* 0x000000080c097824 */ /* 0x000fe200078e0203 */
[----:B------:R-:W-:Y:S01]  /*8960*/  SHF.L.U32 R4, R5, 0x1f, RZ ;  /* 0x0000001f05047819 */ /* 0x000fe200000006ff */
[----:B0-----:R-:W-:Y:S06]  /*8970*/  @!P0 BRA `(.L_x_177) ;  /* 0x0000000400048947 */ /* 0x001fec0003800000 */
.L_x_189:
[----:B------:R-:W1:Y:S01]  /*8980*/  SYNCS.PHASECHK.TRANS64.TRYWAIT P0, [R9+URZ], R4 ;  /* 0x00000004090075a7 */ /* 0x000e62000800017f */
[----:B------:R-:W-:-:S05]  /*8990*/  VIADD R0, R12, 0x1 ;  /* 0x000000010c007836 */ /* 0x000fca0000000000 */
[----:B------:R-:W-:-:S04]  /*89a0*/  ISETP.NE.AND P1, PT, R0, 0x5, PT ;  /* 0x000000050000780c */ /* 0x000fc80003f25270 */
[----:B0-----:R-:W-:Y:S02]  /*89b0*/  SEL R2, RZ, 0x1, P1 ;  /* 0x00000001ff027807 */ /* 0x001fe40000800000 */
[----:B------:R-:W-:Y:S02]  /*89c0*/  SEL R0, R0, RZ, P1 ;  /* 0x000000ff00007207 */ /* 0x000fe40000800000 */
[----:B------:R-:W-:-:S03]  /*89d0*/  LOP3.LUT R7, R5, R2, RZ, 0x3c, !PT ;  /* 0x0000000205077212 */ /* 0x000fc600078e3cff */
[----:B------:R-:W-:Y:S01]  /*89e0*/  IMAD R6, R0, 0x8, R3 ;  /* 0x0000000800067824 */ /* 0x000fe200078e0203 */
[----:B------:R-:W-:Y:S01]  /*89f0*/  SHF.L.U32 R5, R7, 0x1f, RZ ;  /* 0x0000001f07057819 */ /* 0x000fe200000006ff */
[----:B-1----:R-:W-:Y:S06]  /*8a00*/  @!P0 BRA `(.L_x_178) ;  /* 0x0000000000f48947 */ /* 0x002fec0003800000 */
.L_x_190:
[----:B------:R-:W1:Y:S01]  /*8a10*/  SYNCS.PHASECHK.TRANS64.TRYWAIT P0, [R6+URZ], R5 ;  /* 0x00000005060075a7 */ /* 0x000e62000800017f */
[----:B------:R-:W-:-:S05]  /*8a20*/  VIADD R0, R0, 0x1 ;  /* 0x0000000100007836 */ /* 0x000fca0000000000 */
[----:B------:R-:W-:-:S04]  /*8a30*/  ISETP.NE.AND P1, PT, R0, 0x5, PT ;  /* 0x000000050000780c */ /* 0x000fc80003f25270 */
[----:B------:R-:W-:Y:S02]  /*8a40*/  SEL R2, RZ, 0x1, P1 ;  /* 0x00000001ff027807 */ /* 0x000fe40000800000 */
[----:B------:R-:W-:Y:S02]  /*8a50*/  SEL R0, R0, RZ, P1 ;  /* 0x000000ff00007207 */ /* 0x000fe40000800000 */
[----:B------:R-:W-:-:S03]  /*8a60*/  LOP3.LUT R7, R7, R2, RZ, 0x3c, !PT ;  /* 0x0000000207077212 */ /* 0x000fc600078e3cff */
[----:B0-----:R-:W-:Y:S01]  /*8a70*/  IMAD R9, R0, 0x8, R3 ;  /* 0x0000000800097824 */ /* 0x001fe200078e0203 */
[----:B------:R-:W-:Y:S01]  /*8a80*/  SHF.L.U32 R4, R7, 0x1f, RZ ;  /* 0x0000001f07047819 */ /* 0x000fe200000006ff */
[----:B-1----:R-:W-:Y:S06]  /*8a90*/  @!P0 BRA `(.L_x_179) ;  /* 0x0000000000e48947 */ /* 0x002fec0003800000 */
.L_x_191:
[----:B------:R-:W1:Y:S01]  /*8aa0*/  SYNCS.PHASECHK.TRANS64.TRYWAIT P0, [R9+URZ], R4 ;  /* 0x00000004090075a7 */ /* 0x000e62000800017f */
[----:B------:R-:W-:-:S05]  /*8ab0*/  VIADD R0, R0, 0x1 ;  /* 0x0000000100007836 */ /* 0x000fca0000000000 */
[----:B------:R-:W-:-:S04]  /*8ac0*/  ISETP.NE.AND P1, PT, R0, 0x5, PT ;  /* 0x000000050000780c */ /* 0x000fc80003f25270 */
[----:B------:R-:W-:Y:S02]  /*8ad0*/  SEL R2, RZ, 0x1, P1 ;  /* 0x00000001ff027807 */ /* 0x000fe40000800000 */
[----:B------:R-:W-:Y:S02]  /*8ae0*/  SEL R0, R0, RZ, P1 ;  /* 0x000000ff00007207 */ /* 0x000fe40000800000 */
[----:B------:R-:W-:Y:S01]  /*8af0*/  LOP3.LUT R2, R7, R2, RZ, 0x3c, !PT ;  /* 0x0000000207027212 */ /* 0x000fe200078e3cff */
[----:B-1----:R-:W-:Y:S06]  /*8b00*/  @!P0 BRA `(.L_x_180) ;  /* 0x0000000000dc8947 */ /* 0x002fec0003800000 */
.L_x_192:
[----:B------:R-:W-:Y:S01]  /*8b10*/  IMAD R3, R0, 0x8, R3 ;  /* 0x0000000800037824 */ /* 0x000fe200078e0203 */
[----:B------:R-:W-:-:S07]  /*8b20*/  SHF.L.U32 R0, R2, 0x1f, RZ ;  /* 0x0000001f02007819 */ /* 0x000fce00000006ff */
.L_x_181:
[----:B--2---:R2:W3:Y:S02]  /*8b30*/  SYNCS.PHASECHK.TRANS64.TRYWAIT P0, [R3+URZ], R0 ;  /* 0x00000000030075a7 */ /* 0x0044e4000800017f */
[----:B---3--:R-:W-:Y:S05]  /*8b40*/  @!P0 NANOSLEEP.SYNCS 0x989680 ;  /* 0x009896800000895d */ /* 0x008fea0003900000 */
[----:B------:R-:W3:Y:S02]  /*8b50*/  @!P0 SYNCS.PHASECHK.TRANS64 P0, [R3+URZ], R0 ;  /* 0x00000000030085a7 */ /* 0x000ee4000800007f */
[----:B---3--:R-:W-:Y:S05]  /*8b60*/  @!P0 BRA `(.L_x_181) ;  /* 0xfffffffc00f08947 */ /* 0x008fea000383ffff */
.L_x_175:
[----:B------:R-:W-:Y:S05]  /*8b70*/  BSYNC B0 ;  /* 0x0000000000007941 */ /* 0x000fea0003800000 */
.L_x_174:
[----:B------:R-:W-:Y:S05]  /*8b80*/  EXIT ;  /* 0x000000000000794d */ /* 0x000fea0003800000 */
.L_x_17:
[----:B---3--:R3:W4:Y:S02]  /*8b90*/  SYNCS.PHASECHK.TRANS64.TRYWAIT P1, [R3+URZ], R0 ;  /* 0x00000000030075a7 */ /* 0x008724000802017f */
[----:B----4-:R-:W-:Y:S05]  /*8ba0*/  @!P1 NANOSLEEP.SYNCS 0x989680 ;  /* 0x009896800000995d */ /* 0x010fea0003900000 */
[----:B------:R-:W4:Y:S02]  /*8bb0*/  @!P1 SYNCS.PHASECHK.TRANS64 P1, [R3+URZ], R0 ;  /* 0x00000000030095a7 */ /* 0x000f24000802007f */
[----:B----4-:R-:W-:Y:S05]  /*8bc0*/  @!P1 BRA `(.L_x_17) ;  /* 0xfffffffc00f09947 */ /* 0x010fea000383ffff */
[----:B------:R-:W-:Y:S05]  /*8bd0*/  BRA `(.L_x_16) ;  /* 0xffffff8400987947 */ /* 0x000fea000383ffff */
.L_x_22:
[----:B-1----:R-:W-:-:S04]  /*8be0*/  IMAD.U32 R4, RZ, RZ, UR8 ;  /* 0x00000008ff047e24 */ /* 0x002fc8000f8e00ff */
[----:B------:R1:W2:Y:S03]  /*8bf0*/  SYNCS.PHASECHK.TRANS64.TRYWAIT P1, [R4+URZ], R3 ;  /* 0x00000003040075a7 */ /* 0x0002a6000802017f */
[----:B--2---:R-:W-:Y:S05]  /*8c00*/  @!P1 NANOSLEEP.SYNCS 0x989680 ;  /* 0x009896800000995d */ /* 0x004fea0003900000 */
[----:B------:R-:W2:Y:S02]  /*8c10*/  @!P1 SYNCS.PHASECHK.TRANS64 P1, [R4+URZ], R3 ;  /* 0x00000003040095a7 */ /* 0x000ea4000802007f */
[----:B--2---:R-:W-:Y:S05]  /*8c20*/  @!P1 BRA `(.L_x_22) ;  /* 0xfffffffc00ec9947 */ /* 0x004fea000383ffff */
[----:B------:R-:W-:Y:S05]  /*8c30*/  BRA `(.L_x_21) ;  /* 0xffffff8800d87947 */ /* 0x000fea000383ffff */
.L_x_161:
[----:B------:R-:W-:Y:S01]  /*8c40*/  BSSY B1, `(.L_x_182) ;  /* 0x0000006000017945 */ /* 0x000fe20003800000 */
[----:B------:R-:W-:-:S07]  /*8c50*/  IMAD.MOV.U32 R15, RZ, RZ, -0x1 ;  /* 0xffffffffff0f7424 */ /* 0x000fce00078e00ff */
[----:B------:R-:W-:Y:S05]  /*8c60*/  WARPSYNC.COLLECTIVE R15, `(.L_x_183) ;  /* 0x000000000f0c7348 */ /* 0x000fea0003c00000 */
[----:B------:R-:W-:Y:S02]  /*8c70*/  ELECT P6, UR62, PT ;  /* 0x00000000003e782f */ /* 0x000fe400038c0000 */
[----:B------:R-:W-:Y:S01]  /*8c80*/  MOV R14, UR62 ;  /* 0x0000003e000e7c02 */ /* 0x000fe20008000f00 */
[----:B------:R-:W-:Y:S10]  /*8c90*/  ENDCOLLECTIVE ;  /* 0x000000000000791b */ /* 0x000ff40003800000 */
.L_x_183:
[----:B------:R-:W-:Y:S05]  /*8ca0*/  BSYNC B1 ;  /* 0x0000000000017941 */ /* 0x000fea0003800000 */
.L_x_182:
[----:B------:R-:W-:Y:S05]  /*8cb0*/  BRA `(.L_x_184) ;  /* 0xfffffff000247947 */ /* 0x000fea000383ffff */
.L_x_164:
[----:B0-----:R0:W1:Y:S02]  /*8cc0*/  SYNCS.PHASECHK.TRANS64.TRYWAIT P1, [R14+URZ+0x28], R7 ;  /* 0x000028070e0075a7 */ /* 0x001064000802017f */
[----:B-1----:R-:W-:Y:S05]  /*8cd0*/  @!P1 NANOSLEEP.SYNCS 0x989680 ;  /* 0x009896800000995d */ /* 0x002fea0003900000 */
[----:B------:R-:W1:Y:S02]  /*8ce0*/  @!P1 SYNCS.PHASECHK.TRANS64 P1, [R14+URZ+0x28], R7 ;  /* 0x000028070e0095a7 */ /* 0x000e64000802007f */
[----:B-1----:R-:W-:Y:S05]  /*8cf0*/  @!P1 BRA `(.L_x_164) ;  /* 0xfffffffc00f09947 */ /* 0x002fea000383ffff */
[----:B------:R-:W-:Y:S05]  /*8d00*/  BRA `(.L_x_185) ;  /* 0xfffffff000587947 */ /* 0x000fea000383ffff */
.L_x_173:
[----:B------:R-:W-:Y:S01]  /*8d10*/  BSSY B0, `(.L_x_186) ;  /* 0x0000006000007945 */ /* 0x000fe20003800000 */
[----:B------:R-:W-:-:S07]  /*8d20*/  IMAD.MOV.U32 R15, RZ, RZ, -0x1 ;  /* 0xffffffffff0f7424 */ /* 0x000fce00078e00ff */
[----:B------:R-:W-:Y:S05]  /*8d30*/  WARPSYNC.COLLECTIVE R15, `(.L_x_187) ;  /* 0x000000000f0c7348 */ /* 0x000fea0003c00000 */
[----:B------:R-:W-:Y:S02]  /*8d40*/  ELECT P6, UR62, PT ;  /* 0x00000000003e782f */ /* 0x000fe400038c0000 */
[----:B------:R-:W-:Y:S01]  /*8d50*/  MOV R14, UR62 ;  /* 0x0000003e000e7c02 */ /* 0x000fe20008000f00 */
[----:B------:R-:W-:Y:S10]  /*8d60*/  ENDCOLLECTIVE ;  /* 0x000000000000791b */ /* 0x000ff40003800000 */
.L_x_187:
[----:B------:R-:W-:Y:S05]  /*8d70*/  BSYNC B0 ;  /* 0x0000000000007941 */ /* 0x000fea0003800000 */
.L_x_186:
[----:B------:R-:W-:Y:S05]  /*8d80*/  BRA `(.L_x_188) ;  /* 0xfffffff800a87947 */ /* 0x000fea000383ffff */
.L_x_177:
[----:B0-----:R0:W1:Y:S02]  /*8d90*/  SYNCS.PHASECHK.TRANS64.TRYWAIT P0, [R7+URZ], R2 ;  /* 0x00000002070075a7 */ /* 0x001064000800017f */
[----:B-1----:R-:W-:Y:S05]  /*8da0*/  @!P0 NANOSLEEP.SYNCS 0x989680 ;  /* 0x009896800000895d */ /* 0x002fea0003900000 */
[----:B------:R-:W1:Y:S02]  /*8db0*/  @!P0 SYNCS.PHASECHK.TRANS64 P0, [R7+URZ], R2 ;  /* 0x00000002070085a7 */ /* 0x000e64000800007f */
[----:B-1----:R-:W-:Y:S05]  /*8dc0*/  @!P0 BRA `(.L_x_177) ;  /* 0xfffffffc00f08947 */ /* 0x002fea000383ffff */
[----:B------:R-:W-:Y:S05]  /*8dd0*/  BRA `(.L_x_189) ;  /* 0xfffffff800e87947 */ /* 0x000fea000383ffff */
.L_x_178:
[----:B0-----:R0:W1:Y:S02]  /*8de0*/  SYNCS.PHASECHK.TRANS64.TRYWAIT P0, [R9+URZ], R4 ;  /* 0x00000004090075a7 */ /* 0x001064000800017f */
[----:B-1----:R-:W-:Y:S05]  /*8df0*/  @!P0 NANOSLEEP.SYNCS 0x989680 ;  /* 0x009896800000895d */ /* 0x002fea0003900000 */
[----:B------:R-:W1:Y:S02]  /*8e00*/  @!P0 SYNCS.PHASECHK.TRANS64 P0, [R9+URZ], R4 ;  /* 0x00000004090085a7 */ /* 0x000e64000800007f */
[----:B-1----:R-:W-:Y:S05]  /*8e10*/  @!P0 BRA `(.L_x_178) ;  /* 0xfffffffc00f08947 */ /* 0x002fea000383ffff */
[----:B------:R-:W-:Y:S05]  /*8e20*/  BRA `(.L_x_190) ;  /* 0xfffffff800f87947 */ /* 0x000fea000383ffff */
.L_x_179:
[----:B0-----:R0:W1:Y:S02]  /*8e30*/  SYNCS.PHASECHK.TRANS64.TRYWAIT P0, [R6+URZ], R5 ;  /* 0x00000005060075a7 */ /* 0x001064000800017f */
[----:B-1----:R-:W-:Y:S05]  /*8e40*/  @!P0 NANOSLEEP.SYNCS 0x989680 ;  /* 0x009896800000895d */ /* 0x002fea0003900000 */
[----:B------:R-:W1:Y:S02]  /*8e50*/  @!P0 SYNCS.PHASECHK.TRANS64 P0, [R6+URZ], R5 ;  /* 0x00000005060085a7 */ /* 0x000e64000800007f */
[----:B-1----:R-:W-:Y:S05]  /*8e60*/  @!P0 BRA `(.L_x_179) ;  /* 0xfffffffc00f08947 */ /* 0x002fea000383ffff */
[----:B------:R-:W-:Y:S05]  /*8e70*/  BRA `(.L_x_191) ;  /* 0xfffffffc00087947 */ /* 0x000fea000383ffff */
.L_x_180:
[----:B-1----:R1:W2:Y:S02]  /*8e80*/  SYNCS.PHASECHK.TRANS64.TRYWAIT P0, [R9+URZ], R4 ;  /* 0x00000004090075a7 */ /* 0x0022a4000800017f */
[----:B--2---:R-:W-:Y:S05]  /*8e90*/  @!P0 NANOSLEEP.SYNCS 0x989680 ;  /* 0x009896800000895d */ /* 0x004fea0003900000 */
[----:B------:R-:W2:Y:S02]  /*8ea0*/  @!P0 SYNCS.PHASECHK.TRANS64 P0, [R9+URZ], R4 ;  /* 0x00000004090085a7 */ /* 0x000ea4000800007f */
[----:B--2---:R-:W-:Y:S05]  /*8eb0*/  @!P0 BRA `(.L_x_180) ;  /* 0xfffffffc00f08947 */ /* 0x004fea000383ffff */
[----:B------:R-:W-:Y:S05]  /*8ec0*/  BRA `(.L_x_192) ;  /* 0xfffffffc00107947 */ /* 0x000fea000383ffff */
.L_x_193:
[----:B------:R-:W-:-:S00]  /*8ed0*/  BRA `(.L_x_193) ;  /* 0xfffffffc00fc7947 */ /* 0x000fc0000383ffff */
[----:B------:R-:W-:-:S00]  /*8ee0*/  NOP ;  /* 0x0000000000007918 */ /* 0x000fc00000000000 */
        /* <DEDUP_REMOVED lines=9> */
.L_x_194:


//--------------------- .nv.global.init           --------------------------
	.section	.nv.global.init,"aw",@progbits
.nv.global.init:
	.type		$str$22,@object
	.size		$str$22,($str$23 - $str$22)
$str$22:
        /*0000*/ 	.byte	0x6b, 0x5f, 0x74, 0x69, 0x6c, 0x65, 0x5f, 0x63, 0x6f, 0x75, 0x6e, 0x74, 0x20, 0x3e, 0x3d, 0x20
        /*0010*/ 	.byte	0x31, 0x00
	.type		$str$23,@object
	.size		$str$23,(__unnamed_1 - $str$23)
$str$23:
        /*0012*/ 	.byte	0x2f, 0x74, 0x6d, 0x70, 0x2f, 0x63, 0x75, 0x74, 0x6c, 0x61, 0x73, 0x73, 0x5f, 0x73, 0x77, 0x65
        /*0022*/ 	.byte	0x65, 0x70, 0x5f, 0x73, 0x72, 0x63, 0x2f, 0x69, 0x6e, 0x63, 0x6c, 0x75, 0x64, 0x65, 0x2f, 0x63
        /*0032*/ 	.byte	0x75, 0x74, 0x6c, 0x61, 0x73, 0x73, 0x2f, 0x67, 0x65, 0x6d, 0x6d, 0x2f, 0x63, 0x6f, 0x6c, 0x6c
        /*0042*/ 	.byte	0x65, 0x63, 0x74, 0x69, 0x76, 0x65, 0x2f, 0x73, 0x6d, 0x39, 0x30, 0x5f, 0x6d, 0x6d, 0x61, 0x5f
        /*0052*/ 	.byte	0x74, 0x6d, 0x61, 0x5f, 0x67, 0x6d, 0x6d, 0x61, 0x5f, 0x73, 0x73, 0x5f, 0x77, 0x61, 0x72, 0x70
        /*0062*/ 	.byte	0x73, 0x70, 0x65, 0x63, 0x69, 0x61, 0x6c, 0x69, 0x7a, 0x65, 0x64, 0x2e, 0x68, 0x70, 0x70, 0x00
	.type		__unnamed_1,@object
	.size		__unnamed_1,(.L_0 - __unnamed_1)
__unnamed_1:
        /*0072*/ 	.byte	0x76, 0x6f, 0x69, 0x64, 0x20, 0x63, 0x75, 0x74, 0x6c, 0x61, 0x73, 0x73, 0x3a, 0x3a, 0x67, 0x65
        /* <DEDUP_REMOVED lines=179> */
        /*0bb2*/ 	.byte	0x64, 0x65, 0x6e, 0x74, 0x69, 0x74, 0x79, 0x5d, 0x00
.L_0:


//--------------------- .nv.shared._ZN7cutlass13device_kernelINS_4gemm6kernel13GemmUniversalIN4cute5tupleIJiiiiEEENS1_10collective13CollectiveMmaINS1_34MainloopSm90TmaGmmaWarpSpecializedILi5ENS5_IJNS4_1CILi1EEESB_SB_EEENS1_35KernelTmaWarpSpecializedCooperativeEEENS5_IJNSA_ILi256EEENSA_ILi64EEESG_EEENS_6half_tENS5_IJlSB_lEEESI_SJ_NS4_8TiledMMAINS4_8MMA_AtomIJNS4_4SM904GMMA25MMA_64x64x16_F32F16F16_SSILNSN_5MajorE0ELSP_0ELNSN_7ScaleInE1ELSQ_1EEEEEENS4_6LayoutINS5_IJNSA_ILi2EEESB_SB_EEENS5_IJSB_NSA_ILi0EEESW_EEEEENS5_IJNS4_10UnderscoreESZ_SZ_EEEEENS4_13SM90_TMA_LOADENS4_14ComposedLayoutINS4_7SwizzleILi3ELi4ELi3EEENS4_18smem_ptr_flag_bitsILi16EEENST_INS5_IJNSA_ILi8EEESG_EEENS5_IJSG_SB_EEEEEEEvNS4_8identityES12_S1C_vS1D_EENS_8epilogue10collective6detail29Sm90TmaWarpSpecializedAdapterINS1G_15DefaultEpilogueISI_SJ_SJ_NS1F_6thread17LinearCombinationISI_Li1EffLNS1K_9ScaleType4KindE0ELNS_15FloatRoundStyleE2ESI_EENS1_15EpilogueDefaultEEEEEvvEEEEvNT_6ParamsE --------------------------
	.section	.nv.shared._ZN7cutlass13device_kernelINS_4gemm6kernel13GemmUniversalIN4cute5tupleIJiiiiEEENS1_10collective13CollectiveMmaINS1_34MainloopSm90TmaGmmaWarpSpecializedILi5ENS5_IJNS4_1CILi1EEESB_SB_EEENS1_35KernelTmaWarpSpecializedCooperativeEEENS5_IJNSA_ILi256EEENSA_ILi64EEESG_EEENS_6half_tENS5_IJlSB_lEEESI_SJ_NS4_8TiledMMAINS4_8MMA_AtomIJNS4_4SM904GMMA25MMA_64x64x16_F32F16F16_SSILNSN_5MajorE0ELSP_0ELNSN_7ScaleInE1ELSQ_1EEEEEENS4_6LayoutINS5_IJNSA_ILi2EEESB_SB_EEENS5_IJSB_NSA_ILi0EEESW_EEEEENS5_IJNS4_10UnderscoreESZ_SZ_EEEEENS4_13SM90_TMA_LOADENS4_14ComposedLayoutINS4_7SwizzleILi3ELi4ELi3EEENS4_18smem_ptr_flag_bitsILi16EEENST_INS5_IJNSA_ILi8EEESG_EEENS5_IJSG_SB_EEEEEEEvNS4_8identityES12_S1C_vS1D_EENS_8epilogue10collective6detail29Sm90TmaWarpSpecializedAdapterINS1G_15DefaultEpilogueISI_SJ_SJ_NS1F_6thread17LinearCombinationISI_Li1EffLNS1K_9ScaleType4KindE0ELNS_15FloatRoundStyleE2ESI_EENS1_15EpilogueDefaultEEEEEvvEEEEvNT_6ParamsE,"aw",@nobits
	.sectionflags	@""
	.align	16
	.zero		1024


//--------------------- .nv.shared.reserved.0     --------------------------
	.section	.nv.shared.reserved.0,"aw",@nobits
	.weak		__nv_reservedSMEM_offset_0_alias
	.size		__nv_reservedSMEM_offset_0_alias, 0, 0
	.other		__nv_reservedSMEM_offset_0_alias,@"STO_CUDA_RESERVED_SHARED STV_DEFAULT"
__nv_reservedSMEM_offset_0_alias:
	.zero		0


//--------------------- .nv.global                --------------------------
	.section	.nv.global,"aw",@nobits
.nv.global:
	.type		_ZN39_INTERNAL_540cfc31_4_k_cu_2575bb81_32434cute1_E,@object
	.size		_ZN39_INTERNAL_540cfc31_4_k_cu_2575bb81_32434cute1_E,(_ZN39_INTERNAL_540cfc31_4_k_cu_2575bb81_32434cuda3std3__45__cpo6cbeginE - _ZN39_INTERNAL_540cfc31_4_k_cu_2575bb81_32434cute1_E)
_ZN39_INTERNAL_540cfc31_4_k_cu_2575bb81_32434cute1_E:
	.zero		1
	.type		_ZN39_INTERNAL_540cfc31_4_k_cu_2575bb81_32434cuda3std3__45__cpo6cbeginE,@object
	.size		_ZN39_INTERNAL_540cfc31_4_k_cu_2575bb81_32434cuda3std3__45__cpo6cbeginE,(_ZN39_INTERNAL_540cfc31_4_k_cu_2575bb81_32434cuda3std3__48in_placeE - _ZN39_INTERNAL_540cfc31_4_k_cu_2575bb81_32434cuda3std3__45__cpo6cbeginE)
_ZN39_INTERNAL_540cfc31_4_k_cu_2575bb81_32434cuda3std3__45__cpo6cbeginE:
	.zero		1
	.type		_ZN39_INTERNAL_540cfc31_4_k_cu_2575bb81_32434cuda3std3__48in_placeE,@object
	.size		_ZN39_INTERNAL_540cfc31_4_k_cu_2575bb81_32434cuda3std3__48in_placeE,(_ZN39_INTERNAL_540cfc31_4_k_cu_2575bb81_32434cuda3std6ranges3__45__cpo9iter_moveE - _ZN39_INTERNAL_540cfc31_4_k_cu_2575bb81_32434cuda3std3__48in_placeE)
_ZN39_INTERNAL_540cfc31_4_k_cu_2575bb81_32434cuda3std3__48in_placeE:
	.zero		1
	.type		_ZN39_INTERNAL_540cfc31_4_k_cu_2575bb81_32434cuda3std6ranges3__45__cpo9iter_moveE,@object
	.size		_ZN39_INTERNAL_540cfc31_4_k_cu_2575bb81_32434cuda3std6ranges3__45__cpo9iter_moveE,(_ZN39_INTERNAL_540cfc31_4_k_cu_2575bb81_32434cuda3std3__45__cpo5beginE - _ZN39_INTERNAL_540cfc31_4_k_cu_2575bb81_32434cuda3std6ranges3__45__cpo9iter_moveE)
_ZN39_INTERNAL_540cfc31_4_k_cu_2575bb81_32434cuda3std6ranges3__45__cpo9iter_moveE:
	.zero		1
	.type		_ZN39_INTERNAL_540cfc31_4_k_cu_2575bb81_32434cuda3std3__45__cpo5beginE,@object
	.size		_ZN39_INTERNAL_540cfc31_4_k_cu_2575bb81_32434cuda3std3__45__cpo5beginE,(_ZN39_INTERNAL_540cfc31_4_k_cu_2575bb81_32434cuda3std3__441_GLOBAL__N__540cfc31_4_k_cu_2575bb81_32436ignoreE - _ZN39_INTERNAL_540cfc31_4_k_cu_2575bb81_32434cuda3std3__45__cpo5beginE)
_ZN39_INTERNAL_540cfc31_4_k_cu_2575bb81_32434cuda3std3__45__cpo5beginE:
	.zero		1
	.type		_ZN39_INTERNAL_540cfc31_4_k_cu_2575bb81_32434cuda3std3__441_GLOBAL__N__540cfc31_4_k_cu_2575bb81_32436ignoreE,@object
	.size		_ZN39_INTERNAL_540cfc31_4_k_cu_2575bb81_32434cuda3std3__441_GLOBAL__N__540cfc31_4_k_cu_2575bb81_32436ignoreE,(_ZN39_INTERNAL_540cfc31_4_k_cu_2575bb81_32434cute7productE - _ZN39_INTERNAL_540cfc31_4_k_cu_2575bb81_32434cuda3std3__441_GLOBAL__N__540cfc31_4_k_cu_2575bb81_32436ignoreE)
_ZN39_INTERNAL_540cfc31_4_k_cu_2575bb81_32434cuda3std3__441_GLOBAL__N__540cfc31_4_k_cu_2575bb81_32436ignoreE:
	.zero		1
	.type		_ZN39_INTERNAL_540cfc31_4_k_cu_2575bb81_32434cute7productE,@object
	.size		_ZN39_INTERNAL_540cfc31_4_k_cu_2575bb81_32434cute7productE,(_ZN39_INTERNAL_540cfc31_4_k_cu_2575bb81_32434cuda3std3__45__cpo3endE - _ZN39_INTERNAL_540cfc31_4_k_cu_2575bb81_32434cute7productE)
_ZN39_INTERNAL_540cfc31_4_k_cu_2575bb81_32434cute7productE:
	.zero		1
	.type		_ZN39_INTERNAL_540cfc31_4_k_cu_2575bb81_32434cuda3std3__45__cpo3endE,@object
	.size		_ZN39_INTERNAL_540cfc31_4_k_cu_2575bb81_32434cuda3std3__45__cpo3endE,(_ZN39_INTERNAL_540cfc31_4_k_cu_2575bb81_32434cuda3std3__419piecewise_constructE - _ZN39_INTERNAL_540cfc31_4_k_cu_2575bb81_32434cuda3std3__45__cpo3endE)
_ZN39_INTERNAL_540cfc31_4_k_cu_2575bb81_32434cuda3std3__45__cpo3endE:
	.zero		1
	.type		_ZN39_INTERNAL_540cfc31_4_k_cu_2575bb81_32434cuda3std3__419piecewise_constructE,@object
	.size		_ZN39_INTERNAL_540cfc31_4_k_cu_2575bb81_32434cuda3std3__419piecewise_constructE,(_ZN39_INTERNAL_540cfc31_4_k_cu_2575bb81_32434cuda3std3__45__cpo4cendE - _ZN39_INTERNAL_540cfc31_4_k_cu_2575bb81_32434cuda3std3__419piecewise_constructE)
_ZN39_INTERNAL_540cfc31_4_k_cu_2575bb81_32434cuda3std3__419piecewise_constructE:
	.zero		1
	.type		_ZN39_INTERNAL_540cfc31_4_k_cu_2575bb81_32434cuda3std3__45__cpo4cendE,@object
	.size		_ZN39_INTERNAL_540cfc31_4_k_cu_2575bb81_32434cuda3std3__45__cpo4cendE,(_ZN39_INTERNAL_540cfc31_4_k_cu_2575bb81_32434cuda3std6ranges3__45__cpo4swapE - _ZN39_INTERNAL_540cfc31_4_k_cu_2575bb81_32434cuda3std3__45__cpo4cendE)
_ZN39_INTERNAL_540cfc31_4_k_cu_2575bb81_32434cuda3std3__45__cpo4cendE:
	.zero		1
	.type		_ZN39_INTERNAL_540cfc31_4_k_cu_2575bb81_32434cuda3std6ranges3__45__cpo4swapE,@object
	.size		_ZN39_INTERNAL_540cfc31_4_k_cu_2575bb81_32434cuda3std6ranges3__45__cpo4swapE,(.L_8 - _ZN39_INTERNAL_540cfc31_4_k_cu_2575bb81_32434cuda3std6ranges3__45__cpo4swapE)
_ZN39_INTERNAL_540cfc31_4_k_cu_2575bb81_32434cuda3std6ranges3__45__cpo4swapE:
	.zero		1
.L_8:


//--------------------- .nv.constant0._ZN7cutlass13device_kernelINS_4gemm6kernel13GemmUniversalIN4cute5tupleIJiiiiEEENS1_10collective13CollectiveMmaINS1_34MainloopSm90TmaGmmaWarpSpecializedILi5ENS5_IJNS4_1CILi1EEESB_SB_EEENS1_35KernelTmaWarpSpecializedCooperativeEEENS5_IJNSA_ILi256EEENSA_ILi64EEESG_EEENS_6half_tENS5_IJlSB_lEEESI_SJ_NS4_8TiledMMAINS4_8MMA_AtomIJNS4_4SM904GMMA25MMA_64x64x16_F32F16F16_SSILNSN_5MajorE0ELSP_0ELNSN_7ScaleInE1ELSQ_1EEEEEENS4_6LayoutINS5_IJNSA_ILi2EEESB_SB_EEENS5_IJSB_NSA_ILi0EEESW_EEEEENS5_IJNS4_10UnderscoreESZ_SZ_EEEEENS4_13SM90_TMA_LOADENS4_14ComposedLayoutINS4_7SwizzleILi3ELi4ELi3EEENS4_18smem_ptr_flag_bitsILi16EEENST_INS5_IJNSA_ILi8EEESG_EEENS5_IJSG_SB_EEEEEEEvNS4_8identityES12_S1C_vS1D_EENS_8epilogue10collective6detail29Sm90TmaWarpSpecializedAdapterINS1G_15DefaultEpilogueISI_SJ_SJ_NS1F_6thread17LinearCombinationISI_Li1EffLNS1K_9ScaleType4KindE0ELNS_15FloatRoundStyleE2ESI_EENS1_15EpilogueDefaultEEEEEvvEEEEvNT_6ParamsE --------------------------
	.section	.nv.constant0._ZN7cutlass13device_kernelINS_4gemm6kernel13GemmUniversalIN4cute5tupleIJiiiiEEENS1_10collective13CollectiveMmaINS1_34MainloopSm90TmaGmmaWarpSpecializedILi5ENS5_IJNS4_1CILi1EEESB_SB_EEENS1_35KernelTmaWarpSpecializedCooperativeEEENS5_IJNSA_ILi256EEENSA_ILi64EEESG_EEENS_6half_tENS5_IJlSB_lEEESI_SJ_NS4_8TiledMMAINS4_8MMA_AtomIJNS4_4SM904GMMA25MMA_64x64x16_F32F16F16_SSILNSN_5MajorE0ELSP_0ELNSN_7ScaleInE1ELSQ_1EEEEEENS4_6LayoutINS5_IJNSA_ILi2EEESB_SB_EEENS5_IJSB_NSA_ILi0EEESW_EEEEENS5_IJNS4_10UnderscoreESZ_SZ_EEEEENS4_13SM90_TMA_LOADENS4_14ComposedLayoutINS4_7SwizzleILi3ELi4ELi3EEENS4_18smem_ptr_flag_bitsILi16EEENST_INS5_IJNSA_ILi8EEESG_EEENS5_IJSG_SB_EEEEEEEvNS4_8identityES12_S1C_vS1D_EENS_8epilogue10collective6detail29Sm90TmaWarpSpecializedAdapterINS1G_15DefaultEpilogueISI_SJ_SJ_NS1F_6thread17LinearCombinationISI_Li1EffLNS1K_9ScaleType4KindE0ELNS_15FloatRoundStyleE2ESI_EENS1_15EpilogueDefaultEEEEEvvEEEEvNT_6ParamsE,"a",@progbits
	.sectionflags	@""
	.align	4
.nv.constant0._ZN7cutlass13device_kernelINS_4gemm6kernel13GemmUniversalIN4cute5tupleIJiiiiEEENS1_10collective13CollectiveMmaINS1_34MainloopSm90TmaGmmaWarpSpecializedILi5ENS5_IJNS4_1CILi1EEESB_SB_EEENS1_35KernelTmaWarpSpecializedCooperativeEEENS5_IJNSA_ILi256EEENSA_ILi64EEESG_EEENS_6half_tENS5_IJlSB_lEEESI_SJ_NS4_8TiledMMAINS4_8MMA_AtomIJNS4_4SM904GMMA25MMA_64x64x16_F32F16F16_SSILNSN_5MajorE0ELSP_0ELNSN_7ScaleInE1ELSQ_1EEEEEENS4_6LayoutINS5_IJNSA_ILi2EEESB_SB_EEENS5_IJSB_NSA_ILi0EEESW_EEEEENS5_IJNS4_10UnderscoreESZ_SZ_EEEEENS4_13SM90_TMA_LOADENS4_14ComposedLayoutINS4_7SwizzleILi3ELi4ELi3EEENS4_18smem_ptr_flag_bitsILi16EEENST_INS5_IJNSA_ILi8EEESG_EEENS5_IJSG_SB_EEEEEEEvNS4_8identityES12_S1C_vS1D_EENS_8epilogue10collective6detail29Sm90TmaWarpSpecializedAdapterINS1G_15DefaultEpilogueISI_SJ_SJ_NS1F_6thread17LinearCombinationISI_Li1EffLNS1K_9ScaleType4KindE0ELNS_15FloatRoundStyleE2ESI_EENS1_15EpilogueDefaultEEEEEvvEEEEvNT_6ParamsE:
	.zero		1664


//--------------------- SYMBOLS --------------------------

	.type		.nv.reservedSmem.offset0,@object
	.size		.nv.reservedSmem.offset0,0x4
	.type		__assertfail,@function
